# CuTe-DSL kernel — source=fa4 family=fa4_fwd_sm100
# config = {"dtype": "BFloat16", "causal": true, "use_2cta": false, "q_stage": 2, "head_dim": 64}


// ===== COMPILED SASS (sm_100a) =====

	.target	sm_100a

	.elftype	@"ET_EXEC"


//--------------------- .note.nv.tkinfo           --------------------------
	.section	.note.nv.tkinfo,"",@"SHT_NOTE"
	.sectionflags	@"SHF_NOTE_NV_TKINFO"
	.tkinfo
        /*0018*/ 	.word	0x00000081
        /*0030*/ 	.string	""
        /*0030*/ 	.string	"ptxas"
        /*0030*/ 	.string	"Cuda compilation tools, release 12.9, V12.9.83"
        /*0030*/ 	.string	"Build system must define TOOLS_VERSION_EXTENDED"
        /*0030*/ 	.string	"-O 3 -arch sm_100a "



//--------------------- .note.nv.cuver            --------------------------
	.section	.note.nv.cuver,"",@"SHT_NOTE"
	.sectionflags	@"SHF_NOTE_NV_CUVER"
        /*0018*/ 	.short	0x0001
        /*001a*/ 	.short	0x0064
        /*001c*/ 	.short	0x0001
        /*001e*/ 	.short	0x0000
        /*0020*/ 	.short	0x0001
        /*0022*/ 	.short	0x0000


//--------------------- .nv.info                  --------------------------
	.section	.nv.info,"",@"SHT_CUDA_INFO"
	.align	4


	//----- nvinfo : EIATTR_REGCOUNT
	.align		4
        /*0000*/ 	.byte	0x04, 0x2f
        /*0002*/ 	.short	(.L_4 - .L_3)
	.align		4
.L_3:
        /*0004*/ 	.word	index@(kernel_cutlass_kernel_flash_attncuteflash_fwd_sm100FlashAttentionForwardSm100_object_at__tensor0000o6411101213_tensor0000o6411101213_tensor0000o6410111213_tensor0000o6411101213_tensorptrf_0)
        /*0008*/ 	.word	0x00000080


	//----- nvinfo : EIATTR_FRAME_SIZE
	.align		4
.L_4:
        /*000c*/ 	.byte	0x04, 0x11
        /*000e*/ 	.short	(.L_6 - .L_5)
	.align		4
.L_5:
        /*0010*/ 	.word	index@($__internal_2_$__cuda_sm10x_tcgen05_guardrail_trap_unallocated_columns_being_dealloced)
        /*0014*/ 	.word	0x00000000


	//----- nvinfo : EIATTR_FRAME_SIZE
	.align		4
.L_6:
        /*0018*/ 	.byte	0x04, 0x11
        /*001a*/ 	.short	(.L_8 - .L_7)
	.align		4
.L_7:
        /*001c*/ 	.word	index@($__internal_1_$__cuda_sm10x_tcgen05_guardrail_trap_phase_invalid_during_alloc)
        /*0020*/ 	.word	0x00000000


	//----- nvinfo : EIATTR_FRAME_SIZE
	.align		4
.L_8:
        /*0024*/ 	.byte	0x04, 0x11
        /*0026*/ 	.short	(.L_10 - .L_9)
	.align		4
.L_9:
        /*0028*/ 	.word	index@($__internal_0_$__cuda_sm10x_tcgen05_guardrail_trap_col_being_dealloced_not_returned_by_alloc)
        /*002c*/ 	.word	0x00000000


	//----- nvinfo : EIATTR_FRAME_SIZE
	.align		4
.L_10:
        /*0030*/ 	.byte	0x04, 0x11
        /*0032*/ 	.short	(.L_12 - .L_11)
	.align		4
.L_11:
        /*0034*/ 	.word	index@(kernel_cutlass_kernel_flash_attncuteflash_fwd_sm100FlashAttentionForwardSm100_object_at__tensor0000o6411101213_tensor0000o6411101213_tensor0000o6410111213_tensor0000o6411101213_tensorptrf_0)
        /*0038*/ 	.word	0x00000000


	//----- nvinfo : EIATTR_MIN_STACK_SIZE
	.align		4
.L_12:
        /*003c*/ 	.byte	0x04, 0x12
        /*003e*/ 	.short	(.L_14 - .L_13)
	.align		4
.L_13:
        /*0040*/ 	.word	index@(kernel_cutlass_kernel_flash_attncuteflash_fwd_sm100FlashAttentionForwardSm100_object_at__tensor0000o6411101213_tensor0000o6411101213_tensor0000o6410111213_tensor0000o6411101213_tensorptrf_0)
        /*0044*/ 	.word	0x00000000
.L_14:


//--------------------- .nv.info.kernel_cutlass_kernel_flash_attncuteflash_fwd_sm100FlashAttentionForwardSm100_object_at__tensor0000o6411101213_tensor0000o6411101213_tensor0000o6410111213_tensor0000o6411101213_tensorptrf_0 --------------------------
	.section	.nv.info.kernel_cutlass_kernel_flash_attncuteflash_fwd_sm100FlashAttentionForwardSm100_object_at__tensor0000o6411101213_tensor0000o6411101213_tensor0000o6410111213_tensor0000o6411101213_tensorptrf_0,"",@"SHT_CUDA_INFO"
	.sectionflags	@""
	.align	4


	//----- nvinfo : EIATTR_CUDA_API_VERSION
	.align		4
        /*0000*/ 	.byte	0x04, 0x37
        /*0002*/ 	.short	(.L_16 - .L_15)
.L_15:
        /*0004*/ 	.word	0x00000081


	//----- nvinfo : EIATTR_KPARAM_INFO
	.align		4
.L_16:
        /*0008*/ 	.byte	0x04, 0x17
        /*000a*/ 	.short	(.L_18 - .L_17)
.L_17:
        /*000c*/ 	.word	0x00000000
        /*0010*/ 	.short	0x0018
        /*0012*/ 	.short	0x02e4
        /*0014*/ 	.byte	0x00, 0xf0, 0x11, 0x00


	//----- nvinfo : EIATTR_KPARAM_INFO
	.align		4
.L_18:
        /*0018*/ 	.byte	0x04, 0x17
        /*001a*/ 	.short	(.L_20 - .L_19)
.L_19:
        /*001c*/ 	.word	0x00000000
        /*0020*/ 	.short	0x0017
        /*0022*/ 	.short	0x02d8
        /*0024*/ 	.byte	0x00, 0xf0, 0x31, 0x00


	//----- nvinfo : EIATTR_KPARAM_INFO
	.align		4
.L_20:
        /*0028*/ 	.byte	0x04, 0x17
        /*002a*/ 	.short	(.L_22 - .L_21)
.L_21:
        /*002c*/ 	.word	0x00000000
        /*0030*/ 	.short	0x0016
        /*0032*/ 	.short	0x02d4
        /*0034*/ 	.byte	0x00, 0xf0, 0x11, 0x00


	//----- nvinfo : EIATTR_KPARAM_INFO
	.align		4
.L_22:
        /*0038*/ 	.byte	0x04, 0x17
        /*003a*/ 	.short	(.L_24 - .L_23)
.L_23:
        /*003c*/ 	.word	0x00000000
        /*0040*/ 	.short	0x0015
        /*0042*/ 	.short	0x02c8
        /*0044*/ 	.byte	0x00, 0xf0, 0x31, 0x00


	//----- nvinfo : EIATTR_KPARAM_INFO
	.align		4
.L_24:
        /*0048*/ 	.byte	0x04, 0x17
        /*004a*/ 	.short	(.L_26 - .L_25)
.L_25:
        /*004c*/ 	.word	0x00000000
        /*0050*/ 	.short	0x0014
        /*0052*/ 	.short	0x02bc
        /*0054*/ 	.byte	0x00, 0xf0, 0x31, 0x00


	//----- nvinfo : EIATTR_KPARAM_INFO
	.align		4
.L_26:
        /*0058*/ 	.byte	0x04, 0x17
        /*005a*/ 	.short	(.L_28 - .L_27)
.L_27:
        /*005c*/ 	.word	0x00000000
        /*0060*/ 	.short	0x0013
        /*0062*/ 	.short	0x02b0
        /*0064*/ 	.byte	0x00, 0xf0, 0x31, 0x00


	//----- nvinfo : EIATTR_KPARAM_INFO
	.align		4
.L_28:
        /*0068*/ 	.byte	0x04, 0x17
        /*006a*/ 	.short	(.L_30 - .L_29)
.L_29:
        /*006c*/ 	.word	0x00000000
        /*0070*/ 	.short	0x0012
        /*0072*/ 	.short	0x02a4
        /*0074*/ 	.byte	0x00, 0xf0, 0x31, 0x00


	//----- nvinfo : EIATTR_KPARAM_INFO
	.align		4
.L_30:
        /*0078*/ 	.byte	0x04, 0x17
        /*007a*/ 	.short	(.L_32 - .L_31)
.L_31:
        /*007c*/ 	.word	0x00000000
        /*0080*/ 	.short	0x0011
        /*0082*/ 	.short	0x02a0
        /*0084*/ 	.byte	0x00, 0xf0, 0x11, 0x00


	//----- nvinfo : EIATTR_KPARAM_INFO
	.align		4
.L_32:
        /*0088*/ 	.byte	0x04, 0x17
        /*008a*/ 	.short	(.L_34 - .L_33)
.L_33:
        /*008c*/ 	.word	0x00000000
        /*0090*/ 	.short	0x0010
        /*0092*/ 	.short	0x029c
        /*0094*/ 	.byte	0x00, 0xf0, 0x11, 0x00


	//----- nvinfo : EIATTR_KPARAM_INFO
	.align		4
.L_34:
        /*0098*/ 	.byte	0x04, 0x17
        /*009a*/ 	.short	(.L_36 - .L_35)
.L_35:
        /*009c*/ 	.word	0x00000000
        /*00a0*/ 	.short	0x000f
        /*00a2*/ 	.short	0x0298
        /*00a4*/ 	.byte	0x00, 0xf0, 0x11, 0x00


	//----- nvinfo : EIATTR_KPARAM_INFO
	.align		4
.L_36:
        /*00a8*/ 	.byte	0x04, 0x17
        /*00aa*/ 	.short	(.L_38 - .L_37)
.L_37:
        /*00ac*/ 	.word	0x00000000
        /*00b0*/ 	.short	0x000e
        /*00b2*/ 	.short	0x0294
        /*00b4*/ 	.byte	0x00, 0xf0, 0x11, 0x00


	//----- nvinfo : EIATTR_KPARAM_INFO
	.align		4
.L_38:
        /*00b8*/ 	.byte	0x04, 0x17
        /*00ba*/ 	.short	(.L_40 - .L_39)
.L_39:
        /*00bc*/ 	.word	0x00000000
        /*00c0*/ 	.short	0x000d
        /*00c2*/ 	.short	0x0290
        /*00c4*/ 	.byte	0x00, 0xf0, 0x11, 0x00


	//----- nvinfo : EIATTR_KPARAM_INFO
	.align		4
.L_40:
        /*00c8*/ 	.byte	0x04, 0x17
        /*00ca*/ 	.short	(.L_42 - .L_41)
.L_41:
        /*00cc*/ 	.word	0x00000000
        /*00d0*/ 	.short	0x000c
        /*00d2*/ 	.short	0x028c
        /*00d4*/ 	.byte	0x00, 0xf0, 0x11, 0x00


	//----- nvinfo : EIATTR_KPARAM_INFO
	.align		4
.L_42:
        /*00d8*/ 	.byte	0x04, 0x17
        /*00da*/ 	.short	(.L_44 - .L_43)
.L_43:
        /*00dc*/ 	.word	0x00000000
        /*00e0*/ 	.short	0x000b
        /*00e2*/ 	.short	0x0287
        /*00e4*/ 	.byte	0x00, 0xf0, 0x0d, 0x00


	//----- nvinfo : EIATTR_KPARAM_INFO
	.align		4
.L_44:
        /*00e8*/ 	.byte	0x04, 0x17
        /*00ea*/ 	.short	(.L_46 - .L_45)
.L_45:
        /*00ec*/ 	.word	0x00000000
        /*00f0*/ 	.short	0x000a
        /*00f2*/ 	.short	0x0284
        /*00f4*/ 	.byte	0x00, 0xf0, 0x0d, 0x00


	//----- nvinfo : EIATTR_KPARAM_INFO
	.align		4
.L_46:
        /*00f8*/ 	.byte	0x04, 0x17
        /*00fa*/ 	.short	(.L_48 - .L_47)
.L_47:
        /*00fc*/ 	.word	0x00000000
        /*0100*/ 	.short	0x0009
        /*0102*/ 	.short	0x0280
        /*0104*/ 	.byte	0x00, 0xf0, 0x11, 0x00


	//----- nvinfo : EIATTR_KPARAM_INFO
	.align		4
.L_48:
        /*0108*/ 	.byte	0x04, 0x17
        /*010a*/ 	.short	(.L_50 - .L_49)
.L_49:
        /*010c*/ 	.word	0x00000000
        /*0110*/ 	.short	0x0008
        /*0112*/ 	.short	0x0200
        /*0114*/ 	.byte	0x00, 0xf0, 0x01, 0x02


	//----- nvinfo : EIATTR_KPARAM_INFO
	.align		4
.L_50:
        /*0118*/ 	.byte	0x04, 0x17
        /*011a*/ 	.short	(.L_52 - .L_51)
.L_51:
        /*011c*/ 	.word	0x00000000
        /*0120*/ 	.short	0x0007
        /*0122*/ 	.short	0x0180
        /*0124*/ 	.byte	0x00, 0xf0, 0x01, 0x02


	//----- nvinfo : EIATTR_KPARAM_INFO
	.align		4
.L_52:
        /*0128*/ 	.byte	0x04, 0x17
        /*012a*/ 	.short	(.L_54 - .L_53)
.L_53:
        /*012c*/ 	.word	0x00000000
        /*0130*/ 	.short	0x0006
        /*0132*/ 	.short	0x0100
        /*0134*/ 	.byte	0x00, 0xf0, 0x01, 0x02


	//----- nvinfo : EIATTR_KPARAM_INFO
	.align		4
.L_54:
        /*0138*/ 	.byte	0x04, 0x17
        /*013a*/ 	.short	(.L_56 - .L_55)
.L_55:
        /*013c*/ 	.word	0x00000000
        /*0140*/ 	.short	0x0005
        /*0142*/ 	.short	0x0080
        /*0144*/ 	.byte	0x00, 0xf0, 0x01, 0x02


	//----- nvinfo : EIATTR_KPARAM_INFO
	.align		4
.L_56:
        /*0148*/ 	.byte	0x04, 0x17
        /*014a*/ 	.short	(.L_58 - .L_57)
.L_57:
        /*014c*/ 	.word	0x00000000
        /*0150*/ 	.short	0x0004
        /*0152*/ 	.short	0x0030
        /*0154*/ 	.byte	0x00, 0xf0, 0xa1, 0x00


	//----- nvinfo : EIATTR_KPARAM_INFO
	.align		4
.L_58:
        /*0158*/ 	.byte	0x04, 0x17
        /*015a*/ 	.short	(.L_60 - .L_59)
.L_59:
        /*015c*/ 	.word	0x00000000
        /*0160*/ 	.short	0x0003
        /*0162*/ 	.short	0x0024
        /*0164*/ 	.byte	0x00, 0xf0, 0x31, 0x00


	//----- nvinfo : EIATTR_KPARAM_INFO
	.align		4
.L_60:
        /*0168*/ 	.byte	0x04, 0x17
        /*016a*/ 	.short	(.L_62 - .L_61)
.L_61:
        /*016c*/ 	.word	0x00000000
        /*0170*/ 	.short	0x0002
        /*0172*/ 	.short	0x0018
        /*0174*/ 	.byte	0x00, 0xf0, 0x31, 0x00


	//----- nvinfo : EIATTR_KPARAM_INFO
	.align		4
.L_62:
        /*0178*/ 	.byte	0x04, 0x17
        /*017a*/ 	.short	(.L_64 - .L_63)
.L_63:
        /*017c*/ 	.word	0x00000000
        /*0180*/ 	.short	0x0001
        /*0182*/ 	.short	0x000c
        /*0184*/ 	.byte	0x00, 0xf0, 0x31, 0x00


	//----- nvinfo : EIATTR_KPARAM_INFO
	.align		4
.L_64:
        /*0188*/ 	.byte	0x04, 0x17
        /*018a*/ 	.short	(.L_66 - .L_65)
.L_65:
        /*018c*/ 	.word	0x00000000
        /*0190*/ 	.short	0x0000
        /*0192*/ 	.short	0x0000
        /*0194*/ 	.byte	0x00, 0xf0, 0x31, 0x00


	//----- nvinfo : EIATTR_AT_ENTRY_FRAGMENTS
	.align		4
.L_66:
        /*0198*/ 	.byte	0x04, 0x4f
        /*019a*/ 	.short	(.L_68 - .L_67)


	//   ....[0]....
.L_67:
        /*019c*/ 	.word	0x00000004


	//----- nvinfo : EIATTR_RESERVED_SMEM_USED
	.align		4
.L_68:
        /*01a0*/ 	.byte	0x01, 0x41
	.zero		2


	//----- nvinfo : EIATTR_SPARSE_MMA_MASK
	.align		4
        /*01a4*/ 	.byte	0x03, 0x50
        /*01a6*/ 	.short	0x0000


	//----- nvinfo : EIATTR_TCGEN05_1CTA_USED
	.align		4
        /*01a8*/ 	.byte	0x01, 0x51
	.zero		2


	//----- nvinfo : EIATTR_MAXREG_COUNT
	.align		4
        /*01ac*/ 	.byte	0x03, 0x1b
        /*01ae*/ 	.short	0x0080


	//----- nvinfo : EIATTR_NUM_BARRIERS
	.align		4
        /*01b0*/ 	.byte	0x02, 0x4c
        /*01b2*/ 	.byte	0x10
	.zero		1


	//----- nvinfo : EIATTR_INT_WARP_WIDE_INSTR_OFFSETS
	.align		4
        /*01b4*/ 	.byte	0x04, 0x31
        /*01b6*/ 	.short	(.L_70 - .L_69)


	//   ....[0]....
.L_69:
        /*01b8*/ 	.word	0x00003290


	//   ....[1]....
        /*01bc*/ 	.word	0x000032c0


	//----- nvinfo : EIATTR_COOP_GROUP_MASK_REGIDS
	.align		4
.L_70:
        /*01c0*/ 	.byte	0x04, 0x29
        /*01c2*/ 	.short	(.L_72 - .L_71)


	//   ....[0]....
.L_71:
        /*01c4*/ 	.word	0xffffffff


	//   ....[1]....
        /*01c8*/ 	.word	0xffffffff


	//   ....[2]....
        /*01cc*/ 	.word	0xffffffff


	//   ....[3]....
        /*01d0*/ 	.word	0xffffffff


	//   ....[4]....
        /*01d4*/ 	.word	0xffffffff


	//   ....[5]....
        /*01d8*/ 	.word	0xffffffff


	//   ....[6]....
        /*01dc*/ 	.word	0xffffffff


	//   ....[7]....
        /*01e0*/ 	.word	0xffffffff


	//   ....[8]....
        /*01e4*/ 	.word	0xffffffff


	//   ....[9]....
        /*01e8*/ 	.word	0xffffffff


	//----- nvinfo : EIATTR_COOP_GROUP_INSTR_OFFSETS
	.align		4
.L_72:
        /*01ec*/ 	.byte	0x04, 0x28
        /*01ee*/ 	.short	(.L_74 - .L_73)


	//   ....[0]....
.L_73:
        /*01f0*/ 	.word	0x00000b80


	//   ....[1]....
        /*01f4*/ 	.word	0x00000e40


	//   ....[2]....
        /*01f8*/ 	.word	0x00000fc0


	//   ....[3]....
        /*01fc*/ 	.word	0x00003130


	//   ....[4]....
        /*0200*/ 	.word	0x00003370


	//   ....[5]....
        /*0204*/ 	.word	0x00006fd0


	//   ....[6]....
        /*0208*/ 	.word	0x000093a0


	//   ....[7]....
        /*020c*/ 	.word	0x0000b4e0


	//   ....[8]....
        /*0210*/ 	.word	0x0000c2a0


	//   ....[9]....
        /*0214*/ 	.word	0x0000c5f0


	//----- nvinfo : EIATTR_REG_RECONFIG
	.align		4
.L_74:
        /*0218*/ 	.byte	0x01, 0x54
	.zero		2


	//----- nvinfo : EIATTR_VRC_CTA_INIT_COUNT
	.align		4
        /*021c*/ 	.byte	0x02, 0x4a
        /*021e*/ 	.byte	0x80
	.zero		1


	//----- nvinfo : EIATTR_MBARRIER_INSTR_OFFSETS
	.align		4
        /*0220*/ 	.byte	0x04, 0x39
        /*0222*/ 	.short	(.L_76 - .L_75)


	//   ....[0]....
.L_75:
        /*0224*/ 	.word	0x000002b0
        /*0228*/ 	.word	0x000000ff
        /*022c*/ 	.word	0x00000000
        /*0230*/ 	.short	0x0100
        /*0232*/ 	.byte	0x04
	.zero		1


	//   ....[1]....
        /*0234*/ 	.word	0x000002c0
        /*0238*/ 	.word	0x000000ff
        /*023c*/ 	.word	0x00000008
        /*0240*/ 	.short	0x0100
        /*0242*/ 	.byte	0x04
	.zero		1


	//   ....[2]....
        /*0244*/ 	.word	0x000002d0
        /*0248*/ 	.word	0x000000ff
        /*024c*/ 	.word	0x00000010
        /*0250*/ 	.short	0x0100
        /*0252*/ 	.byte	0x04
	.zero		1


	//   ....[3]....
        /*0254*/ 	.word	0x000002e0
        /*0258*/ 	.word	0x000000ff
        /*025c*/ 	.word	0x00000018
        /*0260*/ 	.short	0x0100
        /*0262*/ 	.byte	0x04
	.zero		1


	//   ....[4]....
        /*0264*/ 	.word	0x000002f0
        /*0268*/ 	.word	0x000000ff
        /*026c*/ 	.word	0x00000020
        /*0270*/ 	.short	0x0100
        /*0272*/ 	.byte	0x04
	.zero		1


	//   ....[5]....
        /*0274*/ 	.word	0x00000300
        /*0278*/ 	.word	0x000000ff
        /*027c*/ 	.word	0x00000028
        /*0280*/ 	.short	0x0100
        /*0282*/ 	.byte	0x04
	.zero		1


	//   ....[6]....
        /*0284*/ 	.word	0x00000310
        /*0288*/ 	.word	0x000000ff
        /*028c*/ 	.word	0x00000030
        /*0290*/ 	.short	0x0100
        /*0292*/ 	.byte	0x04
	.zero		1


	//   ....[7]....
        /*0294*/ 	.word	0x00000320
        /*0298*/ 	.word	0x000000ff
        /*029c*/ 	.word	0x00000038
        /*02a0*/ 	.short	0x0100
        /*02a2*/ 	.byte	0x04
	.zero		1


	//   ....[8]....
        /*02a4*/ 	.word	0x00000330
        /*02a8*/ 	.word	0x000000ff
        /*02ac*/ 	.word	0x00000040
        /*02b0*/ 	.short	0x0100
        /*02b2*/ 	.byte	0x04
	.zero		1


	//   ....[9]....
        /*02b4*/ 	.word	0x00000340
        /*02b8*/ 	.word	0x000000ff
        /*02bc*/ 	.word	0x00000048
        /*02c0*/ 	.short	0x0100
        /*02c2*/ 	.byte	0x04
	.zero		1


	//   ....[10]....
        /*02c4*/ 	.word	0x00000350
        /*02c8*/ 	.word	0x000000ff
        /*02cc*/ 	.word	0x00000050
        /*02d0*/ 	.short	0x0100
        /*02d2*/ 	.byte	0x04
	.zero		1


	//   ....[11]....
        /*02d4*/ 	.word	0x00000360
        /*02d8*/ 	.word	0x000000ff
        /*02dc*/ 	.word	0x00000058
        /*02e0*/ 	.short	0x0100
        /*02e2*/ 	.byte	0x04
	.zero		1


	//   ....[12]....
        /*02e4*/ 	.word	0x00000370
        /*02e8*/ 	.word	0x000000ff
        /*02ec*/ 	.word	0x00000060
        /*02f0*/ 	.short	0x0100
        /*02f2*/ 	.byte	0x04
	.zero		1


	//   ....[13]....
        /*02f4*/ 	.word	0x00000380
        /*02f8*/ 	.word	0x000000ff
        /*02fc*/ 	.word	0x00000068
        /*0300*/ 	.short	0x0100
        /*0302*/ 	.byte	0x04
	.zero		1


	//   ....[14]....
        /*0304*/ 	.word	0x00000390
        /*0308*/ 	.word	0x000000ff
        /*030c*/ 	.word	0x00000070
        /*0310*/ 	.short	0x0100
        /*0312*/ 	.byte	0x04
	.zero		1


	//   ....[15]....
        /*0314*/ 	.word	0x000003a0
        /*0318*/ 	.word	0x000000ff
        /*031c*/ 	.word	0x00000078
        /*0320*/ 	.short	0x0100
        /*0322*/ 	.byte	0x04
	.zero		1


	//   ....[16]....
        /*0324*/ 	.word	0x000003b0
        /*0328*/ 	.word	0x000000ff
        /*032c*/ 	.word	0x00000080
        /*0330*/ 	.short	0x0100
        /*0332*/ 	.byte	0x04
	.zero		1


	//   ....[17]....
        /*0334*/ 	.word	0x000003c0
        /*0338*/ 	.word	0x000000ff
        /*033c*/ 	.word	0x00000088
        /*0340*/ 	.short	0x0100
        /*0342*/ 	.byte	0x04
	.zero		1


	//   ....[18]....
        /*0344*/ 	.word	0x000003d0
        /*0348*/ 	.word	0x000000ff
        /*034c*/ 	.word	0x00000090
        /*0350*/ 	.short	0x0100
        /*0352*/ 	.byte	0x04
	.zero		1


	//   ....[19]....
        /*0354*/ 	.word	0x000003e0
        /*0358*/ 	.word	0x000000ff
        /*035c*/ 	.word	0x00000098
        /*0360*/ 	.short	0x0100
        /*0362*/ 	.byte	0x04
	.zero		1


	//   ....[20]....
        /*0364*/ 	.word	0x000003f0
        /*0368*/ 	.word	0x000000ff
        /*036c*/ 	.word	0x000000a0
        /*0370*/ 	.short	0x0100
        /*0372*/ 	.byte	0x04
	.zero		1


	//   ....[21]....
        /*0374*/ 	.word	0x00000400
        /*0378*/ 	.word	0x000000ff
        /*037c*/ 	.word	0x000000a8
        /*0380*/ 	.short	0x0100
        /*0382*/ 	.byte	0x04
	.zero		1


	//   ....[22]....
        /*0384*/ 	.word	0x00000410
        /*0388*/ 	.word	0x000000ff
        /*038c*/ 	.word	0x000000b0
        /*0390*/ 	.short	0x0100
        /*0392*/ 	.byte	0x04
	.zero		1


	//   ....[23]....
        /*0394*/ 	.word	0x00000420
        /*0398*/ 	.word	0x000000ff
        /*039c*/ 	.word	0x000000b8
        /*03a0*/ 	.short	0x0100
        /*03a2*/ 	.byte	0x04
	.zero		1


	//   ....[24]....
        /*03a4*/ 	.word	0x00000430
        /*03a8*/ 	.word	0x000000ff
        /*03ac*/ 	.word	0x000000c0
        /*03b0*/ 	.short	0x0100
        /*03b2*/ 	.byte	0x04
	.zero		1


	//   ....[25]....
        /*03b4*/ 	.word	0x00000440
        /*03b8*/ 	.word	0x000000ff
        /*03bc*/ 	.word	0x000000c8
        /*03c0*/ 	.short	0x0100
        /*03c2*/ 	.byte	0x04
	.zero		1


	//   ....[26]....
        /*03c4*/ 	.word	0x00000450
        /*03c8*/ 	.word	0x000000ff
        /*03cc*/ 	.word	0x000000d0
        /*03d0*/ 	.short	0x0100
        /*03d2*/ 	.byte	0x04
	.zero		1


	//   ....[27]....
        /*03d4*/ 	.word	0x00000460
        /*03d8*/ 	.word	0x000000ff
        /*03dc*/ 	.word	0x000000d8
        /*03e0*/ 	.short	0x0100
        /*03e2*/ 	.byte	0x04
	.zero		1


	//   ....[28]....
        /*03e4*/ 	.word	0x00000470
        /*03e8*/ 	.word	0x000000ff
        /*03ec*/ 	.word	0x000000e0
        /*03f0*/ 	.short	0x0100
        /*03f2*/ 	.byte	0x04
	.zero		1


	//   ....[29]....
        /*03f4*/ 	.word	0x00000480
        /*03f8*/ 	.word	0x000000ff
        /*03fc*/ 	.word	0x000000e8
        /*0400*/ 	.short	0x0100
        /*0402*/ 	.byte	0x04
	.zero		1


	//   ....[30]....
        /*0404*/ 	.word	0x00000490
        /*0408*/ 	.word	0x000000ff
        /*040c*/ 	.word	0x000000f0
        /*0410*/ 	.short	0x0100
        /*0412*/ 	.byte	0x04
	.zero		1


	//   ....[31]....
        /*0414*/ 	.word	0x000004a0
        /*0418*/ 	.word	0x000000ff
        /*041c*/ 	.word	0x000000f8
        /*0420*/ 	.short	0x0100
        /*0422*/ 	.byte	0x04
	.zero		1


	//   ....[32]....
        /*0424*/ 	.word	0x000004b0
        /*0428*/ 	.word	0x000000ff
        /*042c*/ 	.word	0x00000100
        /*0430*/ 	.short	0x0100
        /*0432*/ 	.byte	0x04
	.zero		1


	//   ....[33]....
        /*0434*/ 	.word	0x000004c0
        /*0438*/ 	.word	0x000000ff
        /*043c*/ 	.word	0x00000108
        /*0440*/ 	.short	0x0100
        /*0442*/ 	.byte	0x04
	.zero		1


	//   ....[34]....
        /*0444*/ 	.word	0x000004d0
        /*0448*/ 	.word	0x000000ff
        /*044c*/ 	.word	0x00000110
        /*0450*/ 	.short	0x0100
        /*0452*/ 	.byte	0x04
	.zero		1


	//   ....[35]....
        /*0454*/ 	.word	0x000004e0
        /*0458*/ 	.word	0x000000ff
        /*045c*/ 	.word	0x00000118
        /*0460*/ 	.short	0x0100
        /*0462*/ 	.byte	0x04
	.zero		1


	//   ....[36]....
        /*0464*/ 	.word	0x000004f0
        /*0468*/ 	.word	0x000000ff
        /*046c*/ 	.word	0x00000120
        /*0470*/ 	.short	0x0100
        /*0472*/ 	.byte	0x04
	.zero		1


	//   ....[37]....
        /*0474*/ 	.word	0x00000500
        /*0478*/ 	.word	0x000000ff
        /*047c*/ 	.word	0x00000128
        /*0480*/ 	.short	0x0100
        /*0482*/ 	.byte	0x04
	.zero		1


	//   ....[38]....
        /*0484*/ 	.word	0x00000510
        /*0488*/ 	.word	0x000000ff
        /*048c*/ 	.word	0x00000130
        /*0490*/ 	.short	0x0100
        /*0492*/ 	.byte	0x04
	.zero		1


	//   ....[39]....
        /*0494*/ 	.word	0x00000520
        /*0498*/ 	.word	0x000000ff
        /*049c*/ 	.word	0x00000138
        /*04a0*/ 	.short	0x0100
        /*04a2*/ 	.byte	0x04
	.zero		1


	//   ....[40]....
        /*04a4*/ 	.word	0x00000530
        /*04a8*/ 	.word	0x000000ff
        /*04ac*/ 	.word	0x00000140
        /*04b0*/ 	.short	0x0100
        /*04b2*/ 	.byte	0x04
	.zero		1


	//   ....[41]....
        /*04b4*/ 	.word	0x00000540
        /*04b8*/ 	.word	0x000000ff
        /*04bc*/ 	.word	0x00000148
        /*04c0*/ 	.short	0x0100
        /*04c2*/ 	.byte	0x04
	.zero		1


	//   ....[42]....
        /*04c4*/ 	.word	0x00000550
        /*04c8*/ 	.word	0x000000ff
        /*04cc*/ 	.word	0x00000150
        /*04d0*/ 	.short	0x0100
        /*04d2*/ 	.byte	0x04
	.zero		1


	//   ....[43]....
        /*04d4*/ 	.word	0x00000560
        /*04d8*/ 	.word	0x000000ff
        /*04dc*/ 	.word	0x00000158
        /*04e0*/ 	.short	0x0100
        /*04e2*/ 	.byte	0x04
	.zero		1


	//   ....[44]....
        /*04e4*/ 	.word	0x000009e0
        /*04e8*/ 	.word	0x000000ff
        /*04ec*/ 	.word	0x00000140
        /*04f0*/ 	.short	0x010a
        /*04f2*/ 	.byte	0x04
	.zero		1


	//   ....[45]....
        /*04f4*/ 	.word	0x00000a90
        /*04f8*/ 	.word	0x000000ff
        /*04fc*/ 	.word	0x00000148
        /*0500*/ 	.short	0x010a
        /*0502*/ 	.byte	0x04
	.zero		1


	//   ....[46]....
        /*0504*/ 	.word	0x00000b10
        /*0508*/ 	.word	0x000000ff
        /*050c*/ 	.word	0x00000150
        /*0510*/ 	.short	0x0101
        /*0512*/ 	.byte	0x04
	.zero		1


	//   ....[47]....
        /*0514*/ 	.word	0x00000b30
        /*0518*/ 	.word	0x000000ff
        /*051c*/ 	.word	0x00000158
        /*0520*/ 	.short	0x0101
        /*0522*/ 	.byte	0x04
	.zero		1


	//   ....[48]....
        /*0524*/ 	.word	0x00001130
        /*0528*/ 	.word	0x000000ff
        /*052c*/ 	.word	0x00000000
        /*0530*/ 	.short	0x010a
        /*0532*/ 	.byte	0x11
	.zero		1


	//   ....[49]....
        /*0534*/ 	.word	0x00001150
        /*0538*/ 	.word	0x000000ff
        /*053c*/ 	.word	0x00000020
        /*0540*/ 	.short	0x010a
        /*0542*/ 	.byte	0x11
	.zero		1


	//   ....[50]....
        /*0544*/ 	.word	0x000013d0
        /*0548*/ 	.word	0x000000ff
        /*054c*/ 	.word	0x00000008
        /*0550*/ 	.short	0x010a
        /*0552*/ 	.byte	0x11
	.zero		1


	//   ....[51]....
        /*0554*/ 	.word	0x00001aa0
        /*0558*/ 	.word	0x000000ff
        /*055c*/ 	.word	0x00000000
        /*0560*/ 	.short	0x010a
        /*0562*/ 	.byte	0x24
	.zero		1


	//   ....[52]....
        /*0564*/ 	.word	0x00001b10
        /*0568*/ 	.word	0x000000ff
        /*056c*/ 	.word	0x000000d0
        /*0570*/ 	.short	0x010a
        /*0572*/ 	.byte	0x11
	.zero		1


	//   ....[53]....
        /*0574*/ 	.word	0x00001e20
        /*0578*/ 	.word	0x000000ff
        /*057c*/ 	.word	0x000000e0
        /*0580*/ 	.short	0x010a
        /*0582*/ 	.byte	0x11
	.zero		1


	//   ....[54]....
        /*0584*/ 	.word	0x00001fb0
        /*0588*/ 	.word	0x000000ff
        /*058c*/ 	.word	0x00000000
        /*0590*/ 	.short	0x010a
        /*0592*/ 	.byte	0x23
	.zero		1


	//   ....[55]....
        /*0594*/ 	.word	0x00002240
        /*0598*/ 	.word	0x000000ff
        /*059c*/ 	.word	0x000000d8
        /*05a0*/ 	.short	0x010a
        /*05a2*/ 	.byte	0x11
	.zero		1


	//   ....[56]....
        /*05a4*/ 	.word	0x00002460
        /*05a8*/ 	.word	0x000000ff
        /*05ac*/ 	.word	0x000000e8
        /*05b0*/ 	.short	0x010a
        /*05b2*/ 	.byte	0x11
	.zero		1


	//   ....[57]....
        /*05b4*/ 	.word	0x000026c0
        /*05b8*/ 	.word	0x000000ff
        /*05bc*/ 	.word	0x00000020
        /*05c0*/ 	.short	0x010a
        /*05c2*/ 	.byte	0x10
	.zero		1


	//   ....[58]....
        /*05c4*/ 	.word	0x00002750
        /*05c8*/ 	.word	0x000000ff
        /*05cc*/ 	.word	0x000000d0
        /*05d0*/ 	.short	0x010a
        /*05d2*/ 	.byte	0x11
	.zero		1


	//   ....[59]....
        /*05d4*/ 	.word	0x00002af0
        /*05d8*/ 	.word	0x000000ff
        /*05dc*/ 	.word	0x000000e0
        /*05e0*/ 	.short	0x010a
        /*05e2*/ 	.byte	0x0b
	.zero		1


	//   ....[60]....
        /*05e4*/ 	.word	0x00002c60
        /*05e8*/ 	.word	0x000000ff
        /*05ec*/ 	.word	0x000000d8
        /*05f0*/ 	.short	0x010a
        /*05f2*/ 	.byte	0x0b
	.zero		1


	//   ....[61]....
        /*05f4*/ 	.word	0x00002f30
        /*05f8*/ 	.word	0x000000ff
        /*05fc*/ 	.word	0x000000e8
        /*0600*/ 	.short	0x010a
        /*0602*/ 	.byte	0x0b
	.zero		1


	//   ....[62]....
        /*0604*/ 	.word	0x00003820
        /*0608*/ 	.word	0x000000ff
        /*060c*/ 	.word	0x00000070
        /*0610*/ 	.short	0x010a
        /*0612*/ 	.byte	0x19
	.zero		1


	//   ....[63]....
        /*0614*/ 	.word	0x00003a70
        /*0618*/ 	.word	0x000000ff
        /*061c*/ 	.word	0x00000010
        /*0620*/ 	.short	0x010a
        /*0622*/ 	.byte	0x19
	.zero		1


	//   ....[64]....
        /*0624*/ 	.word	0x00003b70
        /*0628*/ 	.word	0x000000ff
        /*062c*/ 	.word	0x00000018
        /*0630*/ 	.short	0x010a
        /*0632*/ 	.byte	0x19
	.zero		1


	//   ....[65]....
        /*0634*/ 	.word	0x00003c60
        /*0638*/ 	.word	0x000000ff
        /*063c*/ 	.word	0x00000078
        /*0640*/ 	.short	0x010a
        /*0642*/ 	.byte	0x19
	.zero		1


	//   ....[66]....
        /*0644*/ 	.word	0x00003e40
        /*0648*/ 	.word	0x000000ff
        /*064c*/ 	.word	0x00000070
        /*0650*/ 	.short	0x010a
        /*0652*/ 	.byte	0x05
	.zero		1


	//   ....[67]....
        /*0654*/ 	.word	0x00003f50
        /*0658*/ 	.word	0x000000ff
        /*065c*/ 	.word	0x00000070
        /*0660*/ 	.short	0x010a
        /*0662*/ 	.byte	0x04
	.zero		1


	//   ....[68]....
        /*0664*/ 	.word	0x00004320
        /*0668*/ 	.word	0x000000ff
        /*066c*/ 	.word	0x00000070
        /*0670*/ 	.short	0x010a
        /*0672*/ 	.byte	0x04
	.zero		1


	//   ....[69]....
        /*0674*/ 	.word	0x00004380
        /*0678*/ 	.word	0x000000ff
        /*067c*/ 	.word	0x00000018
        /*0680*/ 	.short	0x010a
        /*0682*/ 	.byte	0x05
	.zero		1


	//   ....[70]....
        /*0684*/ 	.word	0x00004580
        /*0688*/ 	.word	0x000000ff
        /*068c*/ 	.word	0x00000130
        /*0690*/ 	.short	0x010a
        /*0692*/ 	.byte	0x10
	.zero		1


	//   ....[71]....
        /*0694*/ 	.word	0x00004680
        /*0698*/ 	.word	0x000000ff
        /*069c*/ 	.word	0x00000000
        /*06a0*/ 	.short	0x010a
        /*06a2*/ 	.byte	0x12
	.zero		1


	//   ....[72]....
        /*06a4*/ 	.word	0x00006bb0
        /*06a8*/ 	.word	0x000000ff
        /*06ac*/ 	.word	0x00000000
        /*06b0*/ 	.short	0x0101
        /*06b2*/ 	.byte	0x0c
	.zero		1


	//   ....[73]....
        /*06b4*/ 	.word	0x00006fe0
        /*06b8*/ 	.word	0x000000ff
        /*06bc*/ 	.word	0x000000e0
        /*06c0*/ 	.short	0x0101
        /*06c2*/ 	.byte	0x10
	.zero		1


	//   ....[74]....
        /*06c4*/ 	.word	0x00007030
        /*06c8*/ 	.word	0x000000ff
        /*06cc*/ 	.word	0x00000000
        /*06d0*/ 	.short	0x010a
        /*06d2*/ 	.byte	0x11
	.zero		1


	//   ....[75]....
        /*06d4*/ 	.word	0x000071d0
        /*06d8*/ 	.word	0x000000ff
        /*06dc*/ 	.word	0x00000000
        /*06e0*/ 	.short	0x010a
        /*06e2*/ 	.byte	0x12
	.zero		1


	//   ....[76]....
        /*06e4*/ 	.word	0x00009090
        /*06e8*/ 	.word	0x000000ff
        /*06ec*/ 	.word	0x00000000
        /*06f0*/ 	.short	0x0101
        /*06f2*/ 	.byte	0x0c
	.zero		1


	//   ....[77]....
        /*06f4*/ 	.word	0x000093c0
        /*06f8*/ 	.word	0x000000ff
        /*06fc*/ 	.word	0x000000e0
        /*0700*/ 	.short	0x0101
        /*0702*/ 	.byte	0x10
	.zero		1


	//   ....[78]....
        /*0704*/ 	.word	0x000093d0
        /*0708*/ 	.word	0x000000ff
        /*070c*/ 	.word	0x00000000
        /*0710*/ 	.short	0x010a
        /*0712*/ 	.byte	0x11
	.zero		1


	//   ....[79]....
        /*0714*/ 	.word	0x00009a40
        /*0718*/ 	.word	0x000000ff
        /*071c*/ 	.word	0x000000c0
        /*0720*/ 	.short	0x010a
        /*0722*/ 	.byte	0x06
	.zero		1


	//   ....[80]....
        /*0724*/ 	.word	0x0000b250
        /*0728*/ 	.word	0x000000ff
        /*072c*/ 	.word	0x000000d0
        /*0730*/ 	.short	0x0101
        /*0732*/ 	.byte	0x06
	.zero		1


	//   ....[81]....
        /*0734*/ 	.word	0x0000b500
        /*0738*/ 	.word	0x000000ff
        /*073c*/ 	.word	0x000000e0
        /*0740*/ 	.short	0x0101
        /*0742*/ 	.byte	0x06
	.zero		1


	//   ....[82]....
        /*0744*/ 	.word	0x0000b510
        /*0748*/ 	.word	0x000000ff
        /*074c*/ 	.word	0x00000130
        /*0750*/ 	.short	0x010a
        /*0752*/ 	.byte	0x06
	.zero		1


	//   ....[83]....
        /*0754*/ 	.word	0x0000bb10
        /*0758*/ 	.word	0x000000ff
        /*075c*/ 	.word	0x00000130
        /*0760*/ 	.short	0x010a
        /*0762*/ 	.byte	0x04
	.zero		1


	//   ....[84]....
        /*0764*/ 	.word	0x0000bf10
        /*0768*/ 	.word	0x000000ff
        /*076c*/ 	.word	0x000000d0
        /*0770*/ 	.short	0x0101
        /*0772*/ 	.byte	0x06
	.zero		1


	//   ....[85]....
        /*0774*/ 	.word	0x0000bf30
        /*0778*/ 	.word	0x000000ff
        /*077c*/ 	.word	0x000000d8
        /*0780*/ 	.short	0x0101
        /*0782*/ 	.byte	0x06
	.zero		1


	//   ....[86]....
        /*0784*/ 	.word	0x0000c160
        /*0788*/ 	.word	0x000000ff
        /*078c*/ 	.word	0x00000130
        /*0790*/ 	.short	0x0101
        /*0792*/ 	.byte	0x06
	.zero		1


	//   ....[87]....
        /*0794*/ 	.word	0x0000c580
        /*0798*/ 	.word	0x000000ff
        /*079c*/ 	.word	0x000000d0
        /*07a0*/ 	.short	0x0101
        /*07a2*/ 	.byte	0x06
	.zero		1


	//   ....[88]....
        /*07a4*/ 	.word	0x0000c5b0
        /*07a8*/ 	.word	0x000000ff
        /*07ac*/ 	.word	0x00000138
        /*07b0*/ 	.short	0x0101
        /*07b2*/ 	.byte	0x06
	.zero		1


	//   ....[89]....
        /*07b4*/ 	.word	0x0000c8c0
        /*07b8*/ 	.word	0x000000ff
        /*07bc*/ 	.word	0x000000d8
        /*07c0*/ 	.short	0x0101
        /*07c2*/ 	.byte	0x06
	.zero		1


	//   ....[90]....
        /*07c4*/ 	.word	0x0000c8d0
        /*07c8*/ 	.word	0x000000ff
        /*07cc*/ 	.word	0x00000130
        /*07d0*/ 	.short	0x0101
        /*07d2*/ 	.byte	0x06
	.zero		1


	//   ....[91]....
        /*07d4*/ 	.word	0x0000c900
        /*07d8*/ 	.word	0x000000ff
        /*07dc*/ 	.word	0x00000138
        /*07e0*/ 	.short	0x0101
        /*07e2*/ 	.byte	0x06
	.zero		1


	//   ....[92]....
        /*07e4*/ 	.word	0x0000c970
        /*07e8*/ 	.word	0x000000ff
        /*07ec*/ 	.word	0x00000130
        /*07f0*/ 	.short	0x0101
        /*07f2*/ 	.byte	0x06
	.zero		1


	//   ....[93]....
        /*07f4*/ 	.word	0x0000c980
        /*07f8*/ 	.word	0x000000ff
        /*07fc*/ 	.word	0x00000100
        /*0800*/ 	.short	0x010a
        /*0802*/ 	.byte	0x06
	.zero		1


	//   ....[94]....
        /*0804*/ 	.word	0x0000c9f0
        /*0808*/ 	.word	0x000000ff
        /*080c*/ 	.word	0x00000150
        /*0810*/ 	.short	0x010a
        /*0812*/ 	.byte	0x06
	.zero		1


	//   ....[95]....
        /*0814*/ 	.word	0x0000d010
        /*0818*/ 	.word	0x000000ff
        /*081c*/ 	.word	0x000000d0
        /*0820*/ 	.short	0x0101
        /*0822*/ 	.byte	0x06
	.zero		1


	//   ....[96]....
        /*0824*/ 	.word	0x0000d020
        /*0828*/ 	.word	0x000000ff
        /*082c*/ 	.word	0x00000140
        /*0830*/ 	.short	0x0101
        /*0832*/ 	.byte	0x06
	.zero		1


	//   ....[97]....
        /*0834*/ 	.word	0x0000d060
        /*0838*/ 	.word	0x000000ff
        /*083c*/ 	.word	0x00000138
        /*0840*/ 	.short	0x0101
        /*0842*/ 	.byte	0x06
	.zero		1


	//   ....[98]....
        /*0844*/ 	.word	0x0000d070
        /*0848*/ 	.word	0x000000ff
        /*084c*/ 	.word	0x00000108
        /*0850*/ 	.short	0x010a
        /*0852*/ 	.byte	0x06
	.zero		1


	//   ....[99]....
        /*0854*/ 	.word	0x0000d090
        /*0858*/ 	.word	0x000000ff
        /*085c*/ 	.word	0x00000158
        /*0860*/ 	.short	0x010a
        /*0862*/ 	.byte	0x06
	.zero		1


	//   ....[100]....
        /*0864*/ 	.word	0x0000d8c0
        /*0868*/ 	.word	0x000000ff
        /*086c*/ 	.word	0x000000d8
        /*0870*/ 	.short	0x0101
        /*0872*/ 	.byte	0x06
	.zero		1


	//   ....[101]....
        /*0874*/ 	.word	0x0000d8d0
        /*0878*/ 	.word	0x000000ff
        /*087c*/ 	.word	0x00000148
        /*0880*/ 	.short	0x0101
        /*0882*/ 	.byte	0x06
	.zero		1


	//   ....[102]....
        /*0884*/ 	.word	0x0000d910
        /*0888*/ 	.word	0x000000ff
        /*088c*/ 	.word	0x00000158
        /*0890*/ 	.short	0x010a
        /*0892*/ 	.byte	0x06
	.zero		1


	//   ....[103]....
        /*0894*/ 	.word	0x0000d960
        /*0898*/ 	.word	0x00000002
        /*089c*/ 	.word	0x00000140
        /*08a0*/ 	.short	0x010a
        /*08a2*/ 	.byte	0xff
	.zero		1


	//   ....[104]....
        /*08a4*/ 	.word	0x0000d9c0
        /*08a8*/ 	.word	0x00000002
        /*08ac*/ 	.word	0x00000148
        /*08b0*/ 	.short	0x010a
        /*08b2*/ 	.byte	0xff
	.zero		1


	//   ....[105]....
        /*08b4*/ 	.word	0x0000da20
        /*08b8*/ 	.word	0x00000002
        /*08bc*/ 	.word	0x00000000
        /*08c0*/ 	.short	0x010a
        /*08c2*/ 	.byte	0xff
	.zero		1


	//   ....[106]....
        /*08c4*/ 	.word	0x0000da80
        /*08c8*/ 	.word	0x00000002
        /*08cc*/ 	.word	0x00000020
        /*08d0*/ 	.short	0x010a
        /*08d2*/ 	.byte	0xff
	.zero		1


	//   ....[107]....
        /*08d4*/ 	.word	0x0000dae0
        /*08d8*/ 	.word	0x00000002
        /*08dc*/ 	.word	0x00000008
        /*08e0*/ 	.short	0x010a
        /*08e2*/ 	.byte	0xff
	.zero		1


	//   ....[108]....
        /*08e4*/ 	.word	0x0000db50
        /*08e8*/ 	.word	0x0000000a
        /*08ec*/ 	.word	0x00000000
        /*08f0*/ 	.short	0x010a
        /*08f2*/ 	.byte	0xff
	.zero		1


	//   ....[109]....
        /*08f4*/ 	.word	0x0000dbd0
        /*08f8*/ 	.word	0x0000000a
        /*08fc*/ 	.word	0x000000d0
        /*0900*/ 	.short	0x010a
        /*0902*/ 	.byte	0xff
	.zero		1


	//   ....[110]....
        /*0904*/ 	.word	0x0000dc50
        /*0908*/ 	.word	0x0000000a
        /*090c*/ 	.word	0x000000e0
        /*0910*/ 	.short	0x010a
        /*0912*/ 	.byte	0xff
	.zero		1


	//   ....[111]....
        /*0914*/ 	.word	0x0000dcc0
        /*0918*/ 	.word	0x0000000a
        /*091c*/ 	.word	0x00000000
        /*0920*/ 	.short	0x010a
        /*0922*/ 	.byte	0xff
	.zero		1


	//   ....[112]....
        /*0924*/ 	.word	0x0000dd40
        /*0928*/ 	.word	0x0000000a
        /*092c*/ 	.word	0x000000d8
        /*0930*/ 	.short	0x010a
        /*0932*/ 	.byte	0xff
	.zero		1


	//   ....[113]....
        /*0934*/ 	.word	0x0000ddc0
        /*0938*/ 	.word	0x0000000a
        /*093c*/ 	.word	0x000000e8
        /*0940*/ 	.short	0x010a
        /*0942*/ 	.byte	0xff
	.zero		1


	//   ....[114]....
        /*0944*/ 	.word	0x0000de30
        /*0948*/ 	.word	0x00000002
        /*094c*/ 	.word	0x00000020
        /*0950*/ 	.short	0x010a
        /*0952*/ 	.byte	0xff
	.zero		1


	//   ....[115]....
        /*0954*/ 	.word	0x0000deb0
        /*0958*/ 	.word	0x00000002
        /*095c*/ 	.word	0x000000d0
        /*0960*/ 	.short	0x010a
        /*0962*/ 	.byte	0xff
	.zero		1


	//   ....[116]....
        /*0964*/ 	.word	0x0000df30
        /*0968*/ 	.word	0x00000002
        /*096c*/ 	.word	0x000000e0
        /*0970*/ 	.short	0x010a
        /*0972*/ 	.byte	0xff
	.zero		1


	//   ....[117]....
        /*0974*/ 	.word	0x0000dfb0
        /*0978*/ 	.word	0x00000002
        /*097c*/ 	.word	0x000000d8
        /*0980*/ 	.short	0x010a
        /*0982*/ 	.byte	0xff
	.zero		1


	//   ....[118]....
        /*0984*/ 	.word	0x0000e040
        /*0988*/ 	.word	0x00000002
        /*098c*/ 	.word	0x000000e8
        /*0990*/ 	.short	0x010a
        /*0992*/ 	.byte	0xff
	.zero		1


	//   ....[119]....
        /*0994*/ 	.word	0x0000e0c0
        /*0998*/ 	.word	0x00000002
        /*099c*/ 	.word	0x00000070
        /*09a0*/ 	.short	0x010a
        /*09a2*/ 	.byte	0xff
	.zero		1


	//   ....[120]....
        /*09a4*/ 	.word	0x0000e140
        /*09a8*/ 	.word	0x00000002
        /*09ac*/ 	.word	0x00000010
        /*09b0*/ 	.short	0x010a
        /*09b2*/ 	.byte	0xff
	.zero		1


	//   ....[121]....
        /*09b4*/ 	.word	0x0000e1c0
        /*09b8*/ 	.word	0x00000002
        /*09bc*/ 	.word	0x00000018
        /*09c0*/ 	.short	0x010a
        /*09c2*/ 	.byte	0xff
	.zero		1


	//   ....[122]....
        /*09c4*/ 	.word	0x0000e240
        /*09c8*/ 	.word	0x00000002
        /*09cc*/ 	.word	0x00000078
        /*09d0*/ 	.short	0x010a
        /*09d2*/ 	.byte	0xff
	.zero		1


	//   ....[123]....
        /*09d4*/ 	.word	0x0000e2b0
        /*09d8*/ 	.word	0x00000002
        /*09dc*/ 	.word	0x00000070
        /*09e0*/ 	.short	0x010a
        /*09e2*/ 	.byte	0xff
	.zero		1


	//   ....[124]....
        /*09e4*/ 	.word	0x0000e320
        /*09e8*/ 	.word	0x00000002
        /*09ec*/ 	.word	0x00000070
        /*09f0*/ 	.short	0x010a
        /*09f2*/ 	.byte	0xff
	.zero		1


	//   ....[125]....
        /*09f4*/ 	.word	0x0000e390
        /*09f8*/ 	.word	0x00000002
        /*09fc*/ 	.word	0x00000070
        /*0a00*/ 	.short	0x010a
        /*0a02*/ 	.byte	0xff
	.zero		1


	//   ....[126]....
        /*0a04*/ 	.word	0x0000e400
        /*0a08*/ 	.word	0x00000002
        /*0a0c*/ 	.word	0x00000018
        /*0a10*/ 	.short	0x010a
        /*0a12*/ 	.byte	0xff
	.zero		1


	//   ....[127]....
        /*0a14*/ 	.word	0x0000e470
        /*0a18*/ 	.word	0x000000ff
        /*0a1c*/ 	.word	0x00000000
        /*0a20*/ 	.short	0x010a
        /*0a22*/ 	.byte	0x11
	.zero		1


	//   ....[128]....
        /*0a24*/ 	.word	0x0000e4c0
        /*0a28*/ 	.word	0x000000ff
        /*0a2c*/ 	.word	0x00000000
        /*0a30*/ 	.short	0x010a
        /*0a32*/ 	.byte	0x12
	.zero		1


	//   ....[129]....
        /*0a34*/ 	.word	0x0000e510
        /*0a38*/ 	.word	0x000000ff
        /*0a3c*/ 	.word	0x00000000
        /*0a40*/ 	.short	0x010a
        /*0a42*/ 	.byte	0x11
	.zero		1


	//   ....[130]....
        /*0a44*/ 	.word	0x0000e580
        /*0a48*/ 	.word	0x000000ff
        /*0a4c*/ 	.word	0x00000000
        /*0a50*/ 	.short	0x010a
        /*0a52*/ 	.byte	0x12
	.zero		1


	//   ....[131]....
        /*0a54*/ 	.word	0x0000e5f0
        /*0a58*/ 	.word	0x000000ff
        /*0a5c*/ 	.word	0x00000000
        /*0a60*/ 	.short	0x010a
        /*0a62*/ 	.byte	0x11
	.zero		1


	//   ....[132]....
        /*0a64*/ 	.word	0x0000e680
        /*0a68*/ 	.word	0x00000004
        /*0a6c*/ 	.word	0x00000000
        /*0a70*/ 	.short	0x010a
        /*0a72*/ 	.byte	0xff
	.zero		1


	//   ....[133]....
        /*0a74*/ 	.word	0x0000e710
        /*0a78*/ 	.word	0x00000004
        /*0a7c*/ 	.word	0x00000000
        /*0a80*/ 	.short	0x010a
        /*0a82*/ 	.byte	0xff
	.zero		1


	//   ....[134]....
        /*0a84*/ 	.word	0x0000e7a0
        /*0a88*/ 	.word	0x00000000
        /*0a8c*/ 	.word	0x00000000
        /*0a90*/ 	.short	0x010a
        /*0a92*/ 	.byte	0xff
	.zero		1


	//   ....[135]....
        /*0a94*/ 	.word	0x0000e7f0
        /*0a98*/ 	.word	0x000000ff
        /*0a9c*/ 	.word	0x00000100
        /*0aa0*/ 	.short	0x010a
        /*0aa2*/ 	.byte	0x06
	.zero		1


	//   ....[136]....
        /*0aa4*/ 	.word	0x0000e860
        /*0aa8*/ 	.word	0x000000ff
        /*0aac*/ 	.word	0x00000150
        /*0ab0*/ 	.short	0x010a
        /*0ab2*/ 	.byte	0x06
	.zero		1


	//   ....[137]....
        /*0ab4*/ 	.word	0x0000e8b0
        /*0ab8*/ 	.word	0x000000ff
        /*0abc*/ 	.word	0x00000108
        /*0ac0*/ 	.short	0x010a
        /*0ac2*/ 	.byte	0x06
	.zero		1


	//   ....[138]....
        /*0ac4*/ 	.word	0x0000e920
        /*0ac8*/ 	.word	0x000000ff
        /*0acc*/ 	.word	0x00000158
        /*0ad0*/ 	.short	0x010a
        /*0ad2*/ 	.byte	0x06
	.zero		1


	//   ....[139]....
        /*0ad4*/ 	.word	0x0000e980
        /*0ad8*/ 	.word	0x000000ff
        /*0adc*/ 	.word	0x00000158
        /*0ae0*/ 	.short	0x010a
        /*0ae2*/ 	.byte	0x06
	.zero		1


	//----- nvinfo : EIATTR_NUM_MBARRIERS
	.align		4
.L_76:
        /*0ae4*/ 	.byte	0x03, 0x38
        /*0ae6*/ 	.short	0x002c


	//----- nvinfo : EIATTR_EXIT_INSTR_OFFSETS
	.align		4
        /*0ae8*/ 	.byte	0x04, 0x1c
        /*0aea*/ 	.short	(.L_78 - .L_77)


	//   ....[0]....
.L_77:
        /*0aec*/ 	.word	0x0000bb70


	//   ....[1]....
        /*0af0*/ 	.word	0x0000d940


	//----- nvinfo : EIATTR_INDIRECT_BRANCH_TARGETS
	.align		4
.L_78:
        /*0af4*/ 	.byte	0x04, 0x34
        /*0af6*/ 	.short	(.L_80 - .L_79)


	//   ....[0]....
.L_79:
        /*0af8*/ 	.word	.L_x_136@srel
        /*0afc*/ 	.short	0x0
        /*0afe*/ 	.short	0x0
        /*0b00*/ 	.word	0x3
        /*0b04*/ 	.word	.L_x_137@srel
        /*0b08*/ 	.word	.L_x_138@srel
        /*0b0c*/ 	.word	.L_x_2@srel


	//----- nvinfo : EIATTR_REQNTID
	.align		4
.L_80:
        /*0b10*/ 	.byte	0x04, 0x10
        /*0b12*/ 	.short	(.L_82 - .L_81)
.L_81:
        /*0b14*/ 	.word	0x00000200
        /*0b18*/ 	.word	0x00000001
        /*0b1c*/ 	.word	0x00000001


	//----- nvinfo : EIATTR_CRS_STACK_SIZE
	.align		4
.L_82:
        /*0b20*/ 	.byte	0x04, 0x1e
        /*0b22*/ 	.short	(.L_84 - .L_83)
.L_83:
        /*0b24*/ 	.word	0x00000000


	//----- nvinfo : EIATTR_CBANK_PARAM_SIZE
	.align		4
.L_84:
        /*0b28*/ 	.byte	0x03, 0x19
        /*0b2a*/ 	.short	0x02e8


	//----- nvinfo : EIATTR_PARAM_CBANK
	.align		4
        /*0b2c*/ 	.byte	0x04, 0x0a
        /*0b2e*/ 	.short	(.L_86 - .L_85)
	.align		4
.L_85:
        /*0b30*/ 	.word	index@(.nv.constant0.kernel_cutlass_kernel_flash_attncuteflash_fwd_sm100FlashAttentionForwardSm100_object_at__tensor0000o6411101213_tensor0000o6411101213_tensor0000o6410111213_tensor0000o6411101213_tensorptrf_0)
        /*0b34*/ 	.short	0x0380
        /*0b36*/ 	.short	0x02e8


	//----- nvinfo : EIATTR_SW_WAR
	.align		4
.L_86:
        /*0b38*/ 	.byte	0x04, 0x36
        /*0b3a*/ 	.short	(.L_88 - .L_87)
.L_87:
        /*0b3c*/ 	.word	0x00000008
.L_88:


//--------------------- .nv.compat                --------------------------
	.section	.nv.compat,"",@"SHT_CUDA_COMPAT_INFO"
	.align	4
        /*0000*/ 	.byte	0x02, 0x02, 0x02, 0x00, 0x02, 0x05, 0x05, 0x00, 0x02, 0x03, 0x01, 0x00, 0x02, 0x06, 0x01, 0x00


//--------------------- .nv.callgraph             --------------------------
	.section	.nv.callgraph,"",@"SHT_CUDA_CALLGRAPH"
	.align	4
	.sectionentsize	8
	.align		4
        /*0000*/ 	.word	0x00000000
	.align		4
        /*0004*/ 	.word	0xffffffff
	.align		4
        /*0008*/ 	.word	0x00000000
	.align		4
        /*000c*/ 	.word	0xfffffffe
	.align		4
        /*0010*/ 	.word	0x00000000
	.align		4
        /*0014*/ 	.word	0xfffffffd
	.align		4
        /*0018*/ 	.word	0x00000000
	.align		4
        /*001c*/ 	.word	0xfffffffc


//--------------------- .nv.constant2.kernel_cutlass_kernel_flash_attncuteflash_fwd_sm100FlashAttentionForwardSm100_object_at__tensor0000o6411101213_tensor0000o6411101213_tensor0000o6410111213_tensor0000o6411101213_tensorptrf_0 --------------------------
	.section	.nv.constant2.kernel_cutlass_kernel_flash_attncuteflash_fwd_sm100FlashAttentionForwardSm100_object_at__tensor0000o6411101213_tensor0000o6411101213_tensor0000o6410111213_tensor0000o6411101213_tensorptrf_0,"a",@progbits
	.sectionflags	@""
	.align	4
.nv.constant2.kernel_cutlass_kernel_flash_attncuteflash_fwd_sm100FlashAttentionForwardSm100_object_at__tensor0000o6411101213_tensor0000o6411101213_tensor0000o6410111213_tensor0000o6411101213_tensorptrf_0:
        /*0000*/ 	.byte	0x50, 0x0b, 0x00, 0x00, 0x30, 0x06, 0x00, 0x00, 0xd0, 0x43, 0x00, 0x00


//--------------------- .text.kernel_cutlass_kernel_flash_attncuteflash_fwd_sm100FlashAttentionForwardSm100_object_at__tensor0000o6411101213_tensor0000o6411101213_tensor0000o6410111213_tensor0000o6411101213_tensorptrf_0 --------------------------
	.section	.text.kernel_cutlass_kernel_flash_attncuteflash_fwd_sm100FlashAttentionForwardSm100_object_at__tensor0000o6411101213_tensor0000o6411101213_tensor0000o6410111213_tensor0000o6411101213_tensorptrf_0,"ax",@progbits
	.align	128
        .global         kernel_cutlass_kernel_flash_attncuteflash_fwd_sm100FlashAttentionForwardSm100_object_at__tensor0000o6411101213_tensor0000o6411101213_tensor0000o6410111213_tensor0000o6411101213_tensorptrf_0
        .type           kernel_cutlass_kernel_flash_attncuteflash_fwd_sm100FlashAttentionForwardSm100_object_at__tensor0000o6411101213_tensor0000o6411101213_tensor0000o6410111213_tensor0000o6411101213_tensorptrf_0,@function
        .size           kernel_cutlass_kernel_flash_attncuteflash_fwd_sm100FlashAttentionForwardSm100_object_at__tensor0000o6411101213_tensor0000o6411101213_tensor0000o6410111213_tensor0000o6411101213_tensorptrf_0,(.L_x_142 - kernel_cutlass_kernel_flash_attncuteflash_fwd_sm100FlashAttentionForwardSm100_object_at__tensor0000o6411101213_tensor0000o6411101213_tensor0000o6410111213_tensor0000o6411101213_tensorptrf_0)
        .other          kernel_cutlass_kernel_flash_attncuteflash_fwd_sm100FlashAttentionForwardSm100_object_at__tensor0000o6411101213_tensor0000o6411101213_tensor0000o6410111213_tensor0000o6411101213_tensorptrf_0,@"STO_CUDA_ENTRY STV_DEFAULT"
kernel_cutlass_kernel_flash_attncuteflash_fwd_sm100FlashAttentionForwardSm100_object_at__tensor0000o6411101213_tensor0000o6411101213_tensor0000o6410111213_tensor0000o6411101213_tensorptrf_0:
.text.kernel_cutlass_kernel_flash_attncuteflash_fwd_sm100FlashAttentionForwardSm100_object_at__tensor0000o6411101213_tensor0000o6411101213_tensor0000o6410111213_tensor0000o6411101213_tensorptrf_0:
[----:B------:R-:W1:Y:S01]  /*0000*/  LDC R1, c[0x0][0x37c] ;  /* 0x0000df00ff017b82 */ /* 0x000e620000000800 */
[----:B------:R-:W2:Y:S02]  /*0010*/  S2R R0, SR_TID.X ;  /* 0x0000000000007919 */ /* 0x000ea40000002100 */
[----:B--2---:R-:W-:-:S04]  /*0020*/  SHF.R.U32.HI R2, RZ, 0x5, R0 ;  /* 0x00000005ff027819 */ /* 0x004fc80000011600 */
[----:B------:R-:W-:-:S13]  /*0030*/  R2UR UR53, R2 ;  /* 0x00000000023572ca */ /* 0x000fda00000e0000 */
[----:B------:R-:W-:-:S09]  /*0040*/  UISETP.NE.AND UP0, UPT, UR53, URZ, UPT ;  /* 0x000000ff3500728c */ /* 0x000fd2000bf05270 */
[----:B-1----:R-:W-:Y:S05]  /*0050*/  BRA.U UP0, `(.L_x_0) ;  /* 0x0000000500487547 */ /* 0x002fea000b800000 */
[----:B------:R-:W1:Y:S01]  /*0060*/  S2UR UR6, SR_CgaCtaId ;  /* 0x00000000000679c3 */ /* 0x000e620000008800 */
[----:B------:R-:W2:Y:S01]  /*0070*/  LDCU.64 UR4, c[0x0][0x348] ;  /* 0x00006900ff0477ac */ /* 0x000ea20008000a00 */
[----:B------:R-:W-:Y:S01]  /*0080*/  UMOV UR7, 0x400 ;  /* 0x0000040000077882 */ /* 0x000fe20000000000 */
[----:B------:R-:W-:Y:S01]  /*0090*/  UMOV UR8, 0x1 ;  /* 0x0000000100087882 */ /* 0x000fe20000000000 */
[----:B------:R-:W-:Y:S01]  /*00a0*/  UMOV UR22, 0x100 ;  /* 0x0000010000167882 */ /* 0x000fe20000000000 */
[----:B------:R-:W-:Y:S01]  /*00b0*/  UMOV UR20, 0x4 ;  /* 0x0000000400147882 */ /* 0x000fe20000000000 */
[----:B------:R-:W-:-:S04]  /*00c0*/  UIADD3 UR22, UPT, UPT, -UR22, 0x100000, URZ ;  /* 0x0010000016167890 */ /* 0x000fc8000fffe1ff */
[----:B------:R-:W-:Y:S02]  /*00d0*/  USHF.L.U32 UR23, UR22, 0xb, URZ ;  /* 0x0000000b16177899 */ /* 0x000fe400080006ff */
[----:B------:R-:W-:Y:S01]  /*00e0*/  USHF.L.U32 UR22, UR22, 0x1, URZ ;  /* 0x0000000116167899 */ /* 0x000fe200080006ff */
[----:B------:R-:W-:Y:S01]  /*00f0*/  UMOV UR9, 0x80 ;  /* 0x0000008000097882 */ /* 0x000fe20000000000 */
[----:B------:R-:W-:-:S04]  /*0100*/  UIADD3 UR20, UPT, UPT, -UR20, 0x100000, URZ ;  /* 0x0010000014147890 */ /* 0x000fc8000fffe1ff */
[----:B------:R-:W-:Y:S02]  /*0110*/  USHF.L.U32 UR21, UR20, 0xb, URZ ;  /* 0x0000000b14157899 */ /* 0x000fe400080006ff */
[----:B------:R-:W-:Y:S01]  /*0120*/  USHF.L.U32 UR20, UR20, 0x1, URZ ;  /* 0x0000000114147899 */ /* 0x000fe200080006ff */
[----:B------:R-:W-:Y:S02]  /*0130*/  UMOV UR18, 0x20 ;  /* 0x0000002000127882 */ /* 0x000fe40000000000 */
[----:B------:R-:W-:-:S04]  /*0140*/  UIADD3 UR18, UPT, UPT, -UR18, 0x100000, URZ ;  /* 0x0010000012127890 */ /* 0x000fc8000fffe1ff */
[----:B------:R-:W-:Y:S02]  /*0150*/  USHF.L.U32 UR19, UR18, 0xb, URZ ;  /* 0x0000000b12137899 */ /* 0x000fe400080006ff */
[----:B------:R-:W-:Y:S02]  /*0160*/  USHF.L.U32 UR18, UR18, 0x1, URZ ;  /* 0x0000000112127899 */ /* 0x000fe400080006ff */
[----:B--2---:R-:W-:Y:S02]  /*0170*/  UIADD3 UR16, UP3, UPT, UR4, 0x80, URZ ;  /* 0x0000008004107890 */ /* 0x004fe4000ff7e0ff */
[----:B------:R-:W-:Y:S02]  /*0180*/  UIADD3 UR14, UP2, UPT, UR4, 0x100, URZ ;  /* 0x00000100040e7890 */ /* 0x000fe4000ff5e0ff */
[----:B------:R-:W-:Y:S02]  /*0190*/  UIADD3 UR12, UP1, UPT, UR4, 0x180, URZ ;  /* 0x00000180040c7890 */ /* 0x000fe4000ff3e0ff */
[----:B------:R-:W-:-:S02]  /*01a0*/  UIADD3 UR10, UP0, UPT, UR4, 0x200, URZ ;  /* 0x00000200040a7890 */ /* 0x000fc4000ff1e0ff */
[----:B-1----:R-:W-:Y:S02]  /*01b0*/  ULEA UR4, UR6, UR7, 0x18 ;  /* 0x0000000706047291 */ /* 0x002fe4000f8ec0ff */
[----:B------:R-:W-:-:S04]  /*01c0*/  UIADD3 UR6, UPT, UPT, -UR8, 0x100000, URZ ;  /* 0x0010000008067890 */ /* 0x000fc8000fffe1ff */
[----:B------:R-:W-:Y:S02]  /*01d0*/  USHF.L.U32 UR7, UR6, 0xb, URZ ;  /* 0x0000000b06077899 */ /* 0x000fe400080006ff */
[----:B------:R-:W-:Y:S02]  /*01e0*/  USHF.L.U32 UR6, UR6, 0x1, URZ ;  /* 0x0000000106067899 */ /* 0x000fe400080006ff */
[----:B------:R-:W-:Y:S02]  /*01f0*/  UIADD3.X UR17, UPT, UPT, URZ, UR5, URZ, UP3, !UPT ;  /* 0x00000005ff117290 */ /* 0x000fe40009ffe4ff */
[----:B------:R-:W-:-:S04]  /*0200*/  UIADD3 UR8, UPT, UPT, -UR9, 0x100000, URZ ;  /* 0x0010000009087890 */ /* 0x000fc8000fffe1ff */
[----:B------:R-:W-:Y:S02]  /*0210*/  USHF.L.U32 UR9, UR8, 0xb, URZ ;  /* 0x0000000b08097899 */ /* 0x000fe400080006ff */
[----:B------:R-:W-:Y:S02]  /*0220*/  USHF.L.U32 UR8, UR8, 0x1, URZ ;  /* 0x0000000108087899 */ /* 0x000fe400080006ff */
[----:B------:R-:W-:Y:S02]  /*0230*/  UIADD3.X UR15, UPT, UPT, URZ, UR5, URZ, UP2, !UPT ;  /* 0x00000005ff0f7290 */ /* 0x000fe400097fe4ff */
[----:B------:R-:W-:Y:S02]  /*0240*/  UIADD3.X UR13, UPT, UPT, URZ, UR5, URZ, UP1, !UPT ;  /* 0x00000005ff0d7290 */ /* 0x000fe40008ffe4ff */
[----:B------:R-:W-:Y:S01]  /*0250*/  UIADD3.X UR11, UPT, UPT, URZ, UR5, URZ, UP0, !UPT ;  /* 0x00000005ff0b7290 */ /* 0x000fe200087fe4ff */
[----:B------:R1:W-:Y:S04]  /*0260*/  UTMACCTL.PF [UR16] ;  /* 0x00000000100079b9 */ /* 0x0003e80008040000 */
[----:B------:R1:W-:Y:S02]  /*0270*/  UTMACCTL.PF [UR14] ;  /* 0x000000000e0079b9 */ /* 0x0003e40008040000 */
[----:B------:R1:W-:Y:S02]  /*0280*/  UTMACCTL.PF [UR12] ;  /* 0x000000000c0079b9 */ /* 0x0003e40008040000 */
[----:B------:R1:W-:Y:S01]  /*0290*/  UTMACCTL.PF [UR10] ;  /* 0x000000000a0079b9 */ /* 0x0003e20008040000 */
[----:B------:R-:W2:Y:S02]  /*02a0*/  FENCE.VIEW.ASYNC.S ;  /* 0x00000000000073c6 */ /* 0x000ea40000000000 */
[----:B--2---:R1:W2:Y:S01]  /*02b0*/  SYNCS.EXCH.64 URZ, [UR4], UR6 ;  /* 0x0000000604ff75b2 */ /* 0x0042a20008000100 */
[----:B------:R1:W3:Y:S01]  /*02c0*/  SYNCS.EXCH.64 URZ, [UR4+0x8], UR6 ;  /* 0x0000080604ff75b2 */ /* 0x0002e20008000100 */
[----:B------:R1:W4:Y:S01]  /*02d0*/  SYNCS.EXCH.64 URZ, [UR4+0x10], UR6 ;  /* 0x0000100604ff75b2 */ /* 0x0003220008000100 */
[----:B------:R1:W5:Y:S01]  /*02e0*/  SYNCS.EXCH.64 URZ, [UR4+0x18], UR6 ;  /* 0x0000180604ff75b2 */ /* 0x0003620008000100 */
[----:B------:R1:W1:Y:S01]  /*02f0*/  SYNCS.EXCH.64 URZ, [UR4+0x20], UR6 ;  /* 0x0000200604ff75b2 */ /* 0x0002620008000100 */
        /* <DEDUP_REMOVED lines=39> */
[----:B--2345:R-:W-:Y:S01]  /*0570*/  NOP ;  /* 0x0000000000007918 */ /* 0x03cfe20000000000 */
.L_x_0:
[----:B------:R-:W-:Y:S01]  /*0580*/  NOP ;  /* 0x0000000000007918 */ /* 0x000fe20000000000 */
[----:B------:R-:W-:Y:S01]  /*0590*/  UISETP.GT.AND UP0, UPT, UR53, 0xd, UPT ;  /* 0x0000000d3500788c */ /* 0x000fe2000bf04270 */
[----:B-1----:R-:W-:Y:S08]  /*05a0*/  BAR.SYNC.DEFER_BLOCKING 0x0 ;  /* 0x0000000000007b1d */ /* 0x002ff00000010000 */
[----:B------:R-:W-:Y:S05]  /*05b0*/  BRA.U UP0, `(.L_x_1) ;  /* 0x0000002d00747547 */ /* 0x000fea000b800000 */
[----:B------:R-:W-:Y:S01]  /*05c0*/  IMAD.MOV.U32 R3, RZ, RZ, -0xc ;  /* 0xfffffff4ff037424 */ /* 0x000fe200078e00ff */
[----:B------:R-:W-:-:S04]  /*05d0*/  MOV R2, UR53 ;  /* 0x0000003500027c02 */ /* 0x000fc80008000f00 */
[----:B------:R-:W-:-:S05]  /*05e0*/  VIADDMNMX.U32 R2, R3, R2, 0x2, PT ;  /* 0x0000000203027446 */ /* 0x000fca0003800002 */
[----:B------:R-:W-:-:S04]  /*05f0*/  IMAD.SHL.U32 R4, R2, 0x4, RZ ;  /* 0x0000000402047824 */ /* 0x000fc800078e00ff */
[----:B------:R-:W1:Y:S02]  /*0600*/  LDC R2, c[0x2][R4] ;  /* 0x0080000004027b82 */ /* 0x000e640000000800 */
[----:B-1----:R-:W-:-:S04]  /*0610*/  SHF.R.S32.HI R3, RZ, 0x1f, R2 ;  /* 0x0000001fff037819 */ /* 0x002fc80000011402 */
.L_x_136:
[----:B------:R-:W-:Y:S05]  /*0620*/  BRX R2 -0x630                                                                                                                                                                                                      (*"BRANCH_TARGETS .L_x_137,.L_x_138,.L_x_2"*) ;  /* 0xfffffff802747949 */ /* 0x000fea000383ffff */
.L_x_138:
[----:B------:R-:W-:-:S08]  /*0630*/  NOP ;  /* 0x0000000000007918 */ /* 0x000fd00000000000 */
[----:B------:R-:W1:-:S00]  /*0640*/  USETMAXREG.DEALLOC.CTAPOOL 0x30 ;  /* 0x00000030000079c8 */ /* 0x000e4000080e0500 */
[----:B------:R-:W2:Y:S01]  /*0650*/  S2UR UR14, SR_CTAID.X ;  /* 0x00000000000e79c3 */ /* 0x000ea20000002500 */
[----:B------:R-:W2:Y:S01]  /*0660*/  LDCU UR4, c[0x0][0x640] ;  /* 0x0000c800ff0477ac */ /* 0x000ea20008000800 */
[----:B------:R-:W3:Y:S01]  /*0670*/  LDCU.U8 UR8, c[0x0][0x644] ;  /* 0x0000c880ff0877ac */ /* 0x000ee20008000000 */
[----:B------:R-:W4:Y:S01]  /*0680*/  LDCU.U8 UR7, c[0x0][0x645] ;  /* 0x0000c8a0ff0777ac */ /* 0x000f220008000000 */
[----:B------:R-:W5:Y:S01]  /*0690*/  LDCU UR6, c[0x0][0x654] ;  /* 0x0000ca80ff0677ac */ /* 0x000f620008000800 */
[----:B------:R-:W1:Y:S01]  /*06a0*/  LDCU.U8 UR13, c[0x0][0x638] ;  /* 0x0000c700ff0d77ac */ /* 0x000e620008000000 */
[----:B------:R-:W1:Y:S01]  /*06b0*/  LDCU.U8 UR15, c[0x0][0x650] ;  /* 0x0000ca00ff0f77ac */ /* 0x000e620008000000 */
[----:B--2---:R-:W-:Y:S01]  /*06c0*/  UIMAD.WIDE.U32 UR4, UR14, UR4, URZ ;  /* 0x000000040e0472a5 */ /* 0x004fe2000f8e00ff */
[----:B------:R-:W2:Y:S03]  /*06d0*/  LDCU.U8 UR11, c[0x0][0x639] ;  /* 0x0000c720ff0b77ac */ /* 0x000ea60008000000 */
[----:B------:R-:W-:Y:S01]  /*06e0*/  UIADD3 UR4, UPT, UPT, -UR5, UR14, URZ ;  /* 0x0000000e05047290 */ /* 0x000fe2000fffe1ff */
[----:B------:R-:W2:Y:S03]  /*06f0*/  LDCU.U8 UR12, c[0x0][0x651] ;  /* 0x0000ca20ff0c77ac */ /* 0x000ea60008000000 */
[----:B---3--:R-:W-:Y:S01]  /*0700*/  USHF.R.U32.HI UR4, URZ, UR8, UR4 ;  /* 0x00000008ff047299 */ /* 0x008fe20008011604 */
[----:B------:R-:W3:Y:S03]  /*0710*/  LDCU.64 UR8, c[0x0][0x630] ;  /* 0x0000c600ff0877ac */ /* 0x000ee60008000a00 */
[----:B------:R-:W-:-:S04]  /*0720*/  UIADD3 UR4, UPT, UPT, UR5, UR4, URZ ;  /* 0x0000000405047290 */ /* 0x000fc8000fffe0ff */
[----:B----4-:R-:W-:Y:S01]  /*0730*/  USHF.R.U32.HI UR10, URZ, UR7, UR4 ;  /* 0x00000007ff0a7299 */ /* 0x010fe20008011604 */
[----:B------:R-:W4:Y:S03]  /*0740*/  LDCU UR7, c[0x0][0x63c] ;  /* 0x0000c780ff0777ac */ /* 0x000f260008000800 */
[----:B-----5:R-:W-:Y:S02]  /*0750*/  UISETP.GE.AND UP0, UPT, UR10, UR6, UPT ;  /* 0x000000060a00728c */ /* 0x020fe4000bf06270 */
[----:B------:R-:W-:Y:S02]  /*0760*/  UIADD3 UR4, UPT, UPT, -UR10, URZ, URZ ;  /* 0x000000ff0a047290 */ /* 0x000fe4000fffe1ff */
[----:B-1----:R-:W-:Y:S01]  /*0770*/  USEL UR6, UR13, UR15, !UP0 ;  /* 0x0000000f0d067287 */ /* 0x002fe2000c000000 */
[----:B------:R-:W1:Y:S03]  /*0780*/  LDCU.U8 UR15, c[0x0][0x62c] ;  /* 0x0000c580ff0f77ac */ /* 0x000e660008000000 */
[----:B------:R-:W-:-:S03]  /*0790*/  ULOP3.LUT UR6, UR6, 0xff, URZ, 0xc0, !UPT ;  /* 0x000000ff06067892 */ /* 0x000fc6000f8ec0ff */
[----:B---3--:R-:W3:Y:S01]  /*07a0*/  @UP0 LDCU UR9, c[0x0][0x64c] ;  /* 0x0000c980ff0907ac */ /* 0x008ee20008000800 */
[----:B----4-:R-:W-:Y:S01]  /*07b0*/  UIMAD UR7, UR4, UR7, UR14 ;  /* 0x00000007040772a4 */ /* 0x010fe2000f8e020e */
[----:B------:R-:W4:Y:S03]  /*07c0*/  @UP0 LDCU UR8, c[0x0][0x648] ;  /* 0x0000c900ff0807ac */ /* 0x000f260008000800 */
[----:B---3--:R-:W-:Y:S02]  /*07d0*/  UIMAD.WIDE.U32 UR4, UR7, UR9, URZ ;  /* 0x00000009070472a5 */ /* 0x008fe4000f8e00ff */
[----:B--2---:R-:W-:Y:S02]  /*07e0*/  USEL UR9, UR11, UR12, !UP0 ;  /* 0x0000000c0b097287 */ /* 0x004fe4000c000000 */
[----:B------:R-:W-:Y:S01]  /*07f0*/  UIADD3 UR4, UPT, UPT, UR7, -UR5, URZ ;  /* 0x8000000507047290 */ /* 0x000fe2000fffe0ff */
[----:B------:R-:W2:Y:S03]  /*0800*/  LDCU.64 UR12, c[0x0][0x620] ;  /* 0x0000c400ff0c77ac */ /* 0x000ea60008000a00 */
[----:B------:R-:W-:-:S02]  /*0810*/  USHF.R.U32.HI UR4, URZ, UR6, UR4 ;  /* 0x00000006ff047299 */ /* 0x000fc40008011604 */
[----:B------:R-:W-:Y:S02]  /*0820*/  ULOP3.LUT UR6, UR9, 0xff, URZ, 0xc0, !UPT ;  /* 0x000000ff09067892 */ /* 0x000fe4000f8ec0ff */
[----:B------:R-:W-:Y:S01]  /*0830*/  UIADD3 UR4, UPT, UPT, UR5, UR4, URZ ;  /* 0x0000000405047290 */ /* 0x000fe2000fffe0ff */
[----:B------:R-:W3:Y:S03]  /*0840*/  LDCU UR5, c[0x0][0x628] ;  /* 0x0000c500ff0577ac */ /* 0x000ee60008000800 */
[----:B------:R-:W-:Y:S01]  /*0850*/  USHF.R.U32.HI UR9, URZ, UR6, UR4 ;  /* 0x00000006ff097299 */ /* 0x000fe20008011604 */
[----:B------:R-:W5:Y:S03]  /*0860*/  LDCU.U8 UR11, c[0x0][0x62d] ;  /* 0x0000c5a0ff0b77ac */ /* 0x000f660008000000 */
[----:B------:R-:W-:-:S04]  /*0870*/  UIADD3 UR4, UPT, UPT, -UR9, URZ, URZ ;  /* 0x000000ff09047290 */ /* 0x000fc8000fffe1ff */
[----:B----4-:R-:W-:-:S04]  /*0880*/  UIMAD UR4, UR8, UR4, UR7 ;  /* 0x00000004080472a4 */ /* 0x010fc8000f8e0207 */
[----:B--2---:R-:W-:-:S04]  /*0890*/  UIMAD UR6, UR10, UR12, UR4 ;  /* 0x0000000c0a0672a4 */ /* 0x004fc8000f8e0204 */
[----:B---3--:R-:W-:-:S07]  /*08a0*/  UIMAD.WIDE.U32 UR4, UR6, UR5, URZ ;  /* 0x00000005060472a5 */ /* 0x008fce000f8e00ff */
[----:B------:R-:W-:Y:S02]  /*08b0*/  UMOV UR4, UR5 ;  /* 0x0000000500047c82 */ /* 0x000fe40008000000 */
[----:B------:R-:W-:Y:S02]  /*08c0*/  UIADD3 UR12, UPT, UPT, UR6, -UR4, URZ ;  /* 0x80000004060c7290 */ /* 0x000fe4000fffe0ff */
[----:B------:R-:W2:Y:S02]  /*08d0*/  LDCU UR5, c[0x0][0x60c] ;  /* 0x0000c180ff0577ac */ /* 0x000ea40008000800 */
[----:B-1----:R-:W-:-:S04]  /*08e0*/  USHF.R.U32.HI UR12, URZ, UR15, UR12 ;  /* 0x0000000fff0c7299 */ /* 0x002fc8000801160c */
[----:B------:R-:W-:-:S04]  /*08f0*/  UIADD3 UR12, UPT, UPT, UR4, UR12, URZ ;  /* 0x0000000c040c7290 */ /* 0x000fc8000fffe0ff */
[----:B-----5:R-:W-:-:S04]  /*0900*/  USHF.R.U32.HI UR12, URZ, UR11, UR12 ;  /* 0x0000000bff0c7299 */ /* 0x020fc8000801160c */
[----:B------:R-:W-:Y:S02]  /*0910*/  UIADD3 UR11, UPT, UPT, -UR12, URZ, URZ ;  /* 0x000000ff0c0b7290 */ /* 0x000fe4000fffe1ff */
[----:B--2---:R-:W-:Y:S02]  /*0920*/  UISETP.GE.AND UP0, UPT, UR14, UR5, UPT ;  /* 0x000000050e00728c */ /* 0x004fe4000bf06270 */
[----:B------:R-:W-:-:S07]  /*0930*/  UIMAD UR11, UR11, UR13, UR6 ;  /* 0x0000000d0b0b72a4 */ /* 0x000fce000f8e0206 */
[----:B------:R-:W-:Y:S05]  /*0940*/  BRA.U UP0, `(.L_x_2) ;  /* 0x0000003900a07547 */ /* 0x000fea000b800000 */
[----:B------:R-:W1:Y:S01]  /*0950*/  S2UR UR4, SR_CgaCtaId ;  /* 0x00000000000479c3 */ /* 0x000e620000008800 */
[----:B------:R-:W-:Y:S01]  /*0960*/  UMOV UR5, 0x400 ;  /* 0x0000040000057882 */ /* 0x000fe20000000000 */
[----:B------:R-:W2:Y:S01]  /*0970*/  LDCU UR8, c[0x0][0x614] ;  /* 0x0000c280ff0877ac */ /* 0x000ea20008000800 */
[----:B------:R-:W3:Y:S01]  /*0980*/  LDCU.64 UR6, c[0x0][0x348] ;  /* 0x00006900ff0677ac */ /* 0x000ee20008000a00 */
[----:B-1----:R-:W-:Y:S02]  /*0990*/  ULEA UR4, UR4, UR5, 0x18 ;  /* 0x0000000504047291 */ /* 0x002fe4000f8ec0ff */
[----:B------:R-:W-:Y:S02]  /*09a0*/  ULOP3.LUT UR5, URZ, UR9, URZ, 0x33, !UPT ;  /* 0x00000009ff057292 */ /* 0x000fe4000f8e33ff */
[----:B---3--:R-:W-:Y:S02]  /*09b0*/  UIADD3 UR6, UP0, UPT, UR6, 0x200, URZ ;  /* 0x0000020006067890 */ /* 0x008fe4000ff1e0ff */
[----:B--2---:R-:W-:-:S02]  /*09c0*/  UIADD3 UR5, UPT, UPT, UR5, UR8, URZ ;  /* 0x0000000805057290 */ /* 0x004fc4000fffe0ff */
[----:B------:R-:W-:Y:S01]  /*09d0*/  UIADD3 UR8, UPT, UPT, UR4, 0xc00, URZ ;  /* 0x00000c0004087890 */ /* 0x000fe2000fffe0ff */
[----:B------:R-:W1:Y:S01]  /*09e0*/  SYNCS.PHASECHK.TRANS64.TRYWAIT P0, [UR4+0x140], RZ ;  /* 0x000140ffff0075a7 */ /* 0x000e620008001104 */
[----:B------:R-:W-:Y:S02]  /*09f0*/  USHF.L.U32 UR5, UR5, 0x8, URZ ;  /* 0x0000000805057899 */ /* 0x000fe400080006ff */
[----:B------:R-:W-:Y:S01]  /*0a00*/  UIADD3.X UR7, UPT, UPT, URZ, UR7, URZ, UP0, !UPT ;  /* 0x00000007ff077290 */ /* 0x000fe200087fe4ff */
[----:B------:R-:W-:-:S04]  /*0a10*/  UMOV UR9, URZ ;  /* 0x000000ff00097c82 */ /* 0x000fc80008000000 */
[----:B------:R-:W-:Y:S01]  /*0a20*/  UMOV UR10, UR5 ;  /* 0x00000005000a7c82 */ /* 0x000fe20008000000 */
[----:B-1----:R-:W-:Y:S06]  /*0a30*/  @!P0 BRA `(.L_x_3) ;  /* 0x000000cc00c48947 */ /* 0x002fec0003800000 */
.L_x_66:
[----:B------:R2:W-:Y:S01]  /*0a40*/  UTMASTG.4D [UR8], [UR6], desc[URZ] ;  /* 0x0000ff08060073b5 */ /* 0x0005e20008019000 */
[----:B------:R-:W-:Y:S01]  /*0a50*/  UIADD3 UR5, UPT, UPT, UR5, 0x80, URZ ;  /* 0x0000008005057890 */ /* 0x000fe2000fffe0ff */
[----:B------:R-:W-:Y:S01]  /*0a60*/  UMOV UR14, URZ ;  /* 0x000000ff000e7c82 */ /* 0x000fe20008000000 */
[----:B------:R-:W-:Y:S01]  /*0a70*/  UMOV UR15, URZ ;  /* 0x000000ff000f7c82 */ /* 0x000fe20008000000 */
[----:B------:R0:W-:Y:S01]  /*0a80*/  UTMACMDFLUSH ;  /* 0x00000000000079b7 */ /* 0x0001e20000000000 */
[----:B------:R-:W3:Y:S01]  /*0a90*/  SYNCS.PHASECHK.TRANS64.TRYWAIT P0, [UR4+0x148], RZ ;  /* 0x000148ffff0075a7 */ /* 0x000ee20008001104 */
[----:B--2---:R-:W-:Y:S02]  /*0aa0*/  UIADD3 UR8, UPT, UPT, UR4, 0x4c00, URZ ;  /* 0x00004c0004087890 */ /* 0x004fe4000fffe0ff */
[----:B------:R-:W-:Y:S01]  /*0ab0*/  UMOV UR10, UR5 ;  /* 0x00000005000a7c82 */ /* 0x000fe20008000000 */
[----:B---3--:R-:W-:Y:S09]  /*0ac0*/  @!P0 BRA `(.L_x_4) ;  /* 0x000000cc00b88947 */ /* 0x008ff20003800000 */
.L_x_68:
[----:B------:R2:W-:Y:S01]  /*0ad0*/  UTMASTG.4D [UR8], [UR6], desc[UR14] ;  /* 0x00000e08060073b5 */ /* 0x0005e20008019000 */
[----:B-1----:R-:W-:Y:S01]  /*0ae0*/  HFMA2 R2, -RZ, RZ, 0, 5.9604644775390625e-08 ;  /* 0x00000001ff027431 */ /* 0x002fe200000001ff */
[----:B------:R0:W-:Y:S01]  /*0af0*/  UTMACMDFLUSH ;  /* 0x00000000000079b7 */ /* 0x0001e20000000000 */
[----:B------:R-:W-:-:S04]  /*0b00*/  DEPBAR.LE SB0, 0x1 ;  /* 0x000080400000791a */ /* 0x000fc80000000000 */
[----:B------:R2:W-:Y:S01]  /*0b10*/  SYNCS.ARRIVE.TRANS64.ART0 RZ, [UR4+0x150], R2 ;  /* 0x00015002ffff79a7 */ /* 0x0005e20008500004 */
[----:B------:R-:W-:-:S04]  /*0b20*/  DEPBAR.LE SB0, 0x0 ;  /* 0x000080000000791a */ /* 0x000fc80000000000 */
[----:B------:R2:W-:Y:S01]  /*0b30*/  SYNCS.ARRIVE.TRANS64.ART0 RZ, [UR4+0x158], R2 ;  /* 0x00015802ffff79a7 */ /* 0x0005e20008500004 */
[----:B------:R-:W-:Y:S05]  /*0b40*/  BRA `(.L_x_2) ;  /* 0x0000003800207947 */ /* 0x000fea0003800000 */
.L_x_137:
[----:B------:R-:W-:-:S08]  /*0b50*/  NOP ;  /* 0x0000000000007918 */ /* 0x000fd00000000000 */
[----:B------:R-:W1:-:S00]  /*0b60*/  USETMAXREG.DEALLOC.CTAPOOL 0x30 ;  /* 0x00000030000079c8 */ /* 0x000e4000080e0500 */
[----:B------:R-:W2:Y:S01]  /*0b70*/  S2UR UR10, SR_CgaCtaId ;  /* 0x00000000000a79c3 */ /* 0x000ea20000008800 */
[----:B------:R-:W-:Y:S01]  /*0b80*/  NOP ;  /* 0x0000000000007918 */ /* 0x000fe20000000000 */
[----:B------:R-:W-:Y:S02]  /*0b90*/  UMOV UR4, 0x40 ;  /* 0x0000004000047882 */ /* 0x000fe40000000000 */
[----:B--2---:R-:W-:-:S09]  /*0ba0*/  ULEA UR4, UR10, UR4, 0x18 ;  /* 0x000000040a047291 */ /* 0x004fd2000f8ec0ff */
[----:B-1----:R-:W1:Y:S01]  /*0bb0*/  LDS.U8 R2, [UR4] ;  /* 0x00000004ff027984 */ /* 0x002e620008000000 */
[----:B------:R-:W-:Y:S02]  /*0bc0*/  UMOV UR4, 0x400 ;  /* 0x0000040000047882 */ /* 0x000fe40000000000 */
[----:B------:R-:W-:Y:S01]  /*0bd0*/  ULEA UR9, UR10, UR4, 0x18 ;  /* 0x000000040a097291 */ /* 0x000fe2000f8ec0ff */
[----:B-1----:R-:W-:-:S13]  /*0be0*/  ISETP.NE.AND P0, PT, R2, RZ, PT ;  /* 0x000000ff0200720c */ /* 0x002fda0003f05270 */
[----:B------:R-:W-:Y:S05]  /*0bf0*/  @P0 BRA `(.L_x_5) ;  /* 0x00000000007c0947 */ /* 0x000fea0003800000 */
[----:B------:R-:W-:-:S13]  /*0c00*/  ELECT P0, URZ, PT ;  /* 0x0000000000ff782f */ /* 0x000fda0003800000 */
[----:B------:R-:W-:Y:S05]  /*0c10*/  @!P0 BRA `(.L_x_6) ;  /* 0x0000000000848947 */ /* 0x000fea0003800000 */
[----:B------:R-:W-:-:S05]  /*0c20*/  UMOV UR4, 0x10 ;  /* 0x0000001000047882 */ /* 0x000fca0000000000 */
[----:B------:R-:W-:Y:S04]  /*0c30*/  DEPBAR.LE SB1, 0x36 ;  /* 0x00009d800000791a */ /* 0x000fe80000000000 */
[----:B------:R-:W1:Y:S02]  /*0c40*/  UTCATOMSWS.FIND_AND_SET.ALIGN UP0, UR4, UR4 ;  /* 0x00000004000475e3 */ /* 0x000e640008000800 */
[----:B-1----:R-:W-:Y:S01]  /*0c50*/  PLOP3.LUT P0, PT, PT, PT, UP0, 0x80, 0x8 ;  /* 0x000000000008781c */ /* 0x002fe20003f0f008 */
[----:B------:R-:W-:-:S03]  /*0c60*/  IMAD.U32 R5, RZ, RZ, UR4 ;  /* 0x00000004ff057e24 */ /* 0x000fc6000f8e00ff */
[----:B------:R-:W-:-:S04]  /*0c70*/  SEL R2, RZ, 0xffffffff, !P0 ;  /* 0xffffffffff027807 */ /* 0x000fc80004000000 */
[----:B------:R-:W-:-:S13]  /*0c80*/  ISETP.NE.AND P0, PT, R2, RZ, PT ;  /* 0x000000ff0200720c */ /* 0x000fda0003f05270 */
[----:B------:R-:W-:Y:S05]  /*0c90*/  @P0 BRA `(.L_x_7) ;  /* 0x0000000000240947 */ /* 0x000fea0003800000 */
.L_x_8:
[----:B------:R-:W-:Y:S05]  /*0ca0*/  NANOSLEEP 0x64 ;  /* 0x000000640000795d */ /* 0x000fea0003800000 */
[----:B------:R-:W-:-:S05]  /*0cb0*/  UMOV UR4, 0x10 ;  /* 0x0000001000047882 */ /* 0x000fca0000000000 */
[----:B------:R-:W-:Y:S04]  /*0cc0*/  DEPBAR.LE SB1, 0x36 ;  /* 0x00009d800000791a */ /* 0x000fe80000000000 */
[----:B------:R-:W1:Y:S02]  /*0cd0*/  UTCATOMSWS.FIND_AND_SET.ALIGN UP0, UR4, UR4 ;  /* 0x00000004000475e3 */ /* 0x000e640008000800 */
[----:B-1----:R-:W-:Y:S01]  /*0ce0*/  PLOP3.LUT P0, PT, PT, PT, UP0, 0x80, 0x8 ;  /* 0x000000000008781c */ /* 0x002fe20003f0f008 */
[----:B------:R-:W-:-:S03]  /*0cf0*/  IMAD.U32 R5, RZ, RZ, UR4 ;  /* 0x00000004ff057e24 */ /* 0x000fc6000f8e00ff */
[----:B------:R-:W-:-:S04]  /*0d00*/  SEL R2, RZ, 0xffffffff, !P0 ;  /* 0xffffffffff027807 */ /* 0x000fc80004000000 */
[----:B------:R-:W-:-:S13]  /*0d10*/  ISETP.NE.AND P0, PT, R2, RZ, PT ;  /* 0x000000ff0200720c */ /* 0x000fda0003f05270 */
[----:B------:R-:W-:Y:S05]  /*0d20*/  @!P0 BRA `(.L_x_8) ;  /* 0xfffffffc00dc8947 */ /* 0x000fea000383ffff */
.L_x_7:
[----:B------:R-:W-:Y:S01]  /*0d30*/  IMAD.MOV.U32 R3, RZ, RZ, 0x1 ;  /* 0x00000001ff037424 */ /* 0x000fe200078e00ff */
[----:B------:R-:W-:Y:S01]  /*0d40*/  UMOV UR4, 0x50 ;  /* 0x0000005000047882 */ /* 0x000fe20000000000 */
[----:B------:R-:W-:Y:S01]  /*0d50*/  VIADD R2, R5, 0x10 ;  /* 0x0000001005027836 */ /* 0x000fe20000000000 */
[----:B------:R-:W-:-:S04]  /*0d60*/  ULEA UR4, UR10, UR4, 0x18 ;  /* 0x000000040a047291 */ /* 0x000fc8000f8ec0ff */
[----:B------:R-:W-:Y:S02]  /*0d70*/  SHF.L.U32 R3, R3, R2, RZ ;  /* 0x0000000203037219 */ /* 0x000fe400000006ff */
[----:B------:R-:W-:-:S04]  /*0d80*/  MOV R2, 0xffff ;  /* 0x0000ffff00027802 */ /* 0x000fc80000000f00 */
[----:B------:R-:W-:Y:S01]  /*0d90*/  SHF.L.U32 R2, R2, R5, RZ ;  /* 0x0000000502027219 */ /* 0x000fe200000006ff */
[----:B------:R-:W-:-:S03]  /*0da0*/  IMAD.SHL.U32 R5, R5, 0x20, RZ ;  /* 0x0000002005057824 */ /* 0x000fc600078e00ff */
[----:B------:R-:W-:-:S05]  /*0db0*/  LOP3.LUT R2, R3, R2, RZ, 0xfc, !PT ;  /* 0x0000000203027212 */ /* 0x000fca00078efcff */
[----:B------:R1:W-:Y:S04]  /*0dc0*/  ATOMS.OR RZ, [UR4], R2 ;  /* 0x00000002ffff798c */ /* 0x0003e8000b000004 */
[----:B------:R1:W-:Y:S01]  /*0dd0*/  STS [UR9+0x188], R5 ;  /* 0x00018805ff007988 */ /* 0x0003e20008000809 */
[----:B------:R-:W-:Y:S05]  /*0de0*/  BRA `(.L_x_6) ;  /* 0x0000000000107947 */ /* 0x000fea0003800000 */
.L_x_5:
[----:B------:R-:W-:-:S05]  /*0df0*/  MOV R2, 0xffffffff ;  /* 0xffffffff00027802 */ /* 0x000fca0000000f00 */
[----:B------:R1:W-:Y:S02]  /*0e00*/  STS [UR9+0x188], R2 ;  /* 0x00018802ff007988 */ /* 0x0003e40008000809 */
[----:B-1----:R-:W-:Y:S02]  /*0e10*/  MOV R2, 0xe30 ;  /* 0x00000e3000027802 */ /* 0x002fe40000000f00 */
[----:B------:R-:W-:Y:S05]  /*0e20*/  CALL.REL.NOINC `($__internal_1_$__cuda_sm10x_tcgen05_guardrail_trap_phase_invalid_during_alloc) ;  /* 0x000000d800f47944 */ /* 0x000fea0003c00000 */
.L_x_6:
[----:B------:R-:W-:Y:S05]  /*0e30*/  WARPSYNC.ALL ;  /* 0x0000000000007948 */ /* 0x000fea0003800000 */
[----:B------:R-:W-:Y:S01]  /*0e40*/  NOP ;  /* 0x0000000000007918 */ /* 0x000fe20000000000 */
[----:B------:R-:W2:Y:S01]  /*0e50*/  S2UR UR11, SR_CTAID.X ;  /* 0x00000000000b79c3 */ /* 0x000ea20000002500 */
[----:B------:R-:W2:Y:S01]  /*0e60*/  LDCU UR4, c[0x0][0x640] ;  /* 0x0000c800ff0477ac */ /* 0x000ea20008000800 */
[----:B------:R-:W3:Y:S06]  /*0e70*/  LDCU.U8 UR8, c[0x0][0x644] ;  /* 0x0000c880ff0877ac */ /* 0x000eec0008000000 */
[----:B------:R-:W4:Y:S01]  /*0e80*/  S2UR UR24, SR_CgaCtaId ;  /* 0x00000000001879c3 */ /* 0x000f220000008800 */
[----:B------:R-:W5:Y:S01]  /*0e90*/  LDCU.U8 UR12, c[0x0][0x645] ;  /* 0x0000c8a0ff0c77ac */ /* 0x000f620008000000 */
[----:B------:R-:W-:Y:S01]  /*0ea0*/  UMOV UR17, 0x400 ;  /* 0x0000040000117882 */ /* 0x000fe20000000000 */
[----:B------:R-:W1:Y:S01]  /*0eb0*/  LDCU UR7, c[0x0][0x654] ;  /* 0x0000ca80ff0777ac */ /* 0x000e620008000800 */
[----:B------:R-:W1:Y:S01]  /*0ec0*/  LDCU.U8 UR13, c[0x0][0x650] ;  /* 0x0000ca00ff0d77ac */ /* 0x000e620008000000 */
[----:B--2---:R-:W-:-:S04]  /*0ed0*/  UIMAD.WIDE.U32 UR4, UR11, UR4, URZ ;  /* 0x000000040b0472a5 */ /* 0x004fc8000f8e00ff */
[----:B------:R-:W-:Y:S02]  /*0ee0*/  UIADD3 UR4, UPT, UPT, -UR5, UR11, URZ ;  /* 0x0000000b05047290 */ /* 0x000fe4000fffe1ff */
[----:B----4-:R-:W-:Y:S02]  /*0ef0*/  ULEA UR17, UR24, UR17, 0x18 ;  /* 0x0000001118117291 */ /* 0x010fe4000f8ec0ff */
[----:B---3--:R-:W-:Y:S02]  /*0f00*/  USHF.R.U32.HI UR4, URZ, UR8, UR4 ;  /* 0x00000008ff047299 */ /* 0x008fe40008011604 */
[----:B------:R-:W-:Y:S02]  /*0f10*/  UIADD3 UR6, UPT, UPT, UR17, 0xcc00, URZ ;  /* 0x0000cc0011067890 */ /* 0x000fe4000fffe0ff */
[----:B------:R-:W-:Y:S02]  /*0f20*/  UIADD3 UR4, UPT, UPT, UR5, UR4, URZ ;  /* 0x0000000405047290 */ /* 0x000fe4000fffe0ff */
[----:B------:R-:W-:-:S02]  /*0f30*/  USHF.R.U32.HI UR6, URZ, 0x4, UR6 ;  /* 0x00000004ff067899 */ /* 0x000fc40008011606 */
[----:B-----5:R-:W-:Y:S02]  /*0f40*/  USHF.R.U32.HI UR4, URZ, UR12, UR4 ;  /* 0x0000000cff047299 */ /* 0x020fe40008011604 */
[----:B------:R-:W-:Y:S02]  /*0f50*/  ULOP3.LUT UR6, UR6, 0x3fc0, URZ, 0xc0, !UPT ;  /* 0x00003fc006067892 */ /* 0x000fe4000f8ec0ff */
[----:B-1----:R-:W-:Y:S02]  /*0f60*/  UISETP.GE.AND UP0, UPT, UR4, UR7, UPT ;  /* 0x000000070400728c */ /* 0x002fe4000bf06270 */
[----:B------:R-:W-:Y:S01]  /*0f70*/  ULOP3.LUT UR5, UR6, 0x10000, URZ, 0xfc, !UPT ;  /* 0x0001000006057892 */ /* 0x000fe2000f8efcff */
[----:B------:R-:W1:Y:S01]  /*0f80*/  LDCU UR8, c[0x0][0x634] ;  /* 0x0000c680ff0877ac */ /* 0x000e620008000800 */
[----:B------:R-:W2:Y:S04]  /*0f90*/  LDCU.U8 UR12, c[0x0][0x638] ;  /* 0x0000c700ff0c77ac */ /* 0x000ea80008000000 */
[----:B------:R-:W-:Y:S01]  /*0fa0*/  IMAD.U32 R2, RZ, RZ, UR5 ;  /* 0x00000005ff027e24 */ /* 0x000fe2000f8e00ff */
[----:B------:R-:W3:Y:S05]  /*0fb0*/  LDCU UR6, c[0x0][0x63c] ;  /* 0x0000c780ff0677ac */ /* 0x000eea0008000800 */
[----:B------:R-:W4:Y:S01]  /*0fc0*/  SHFL.IDX PT, R2, R2, RZ, 0x1f ;  /* 0x00001fff02027589 */ /* 0x000f2200000e0000 */
[----:B-1----:R-:W1:Y:S01]  /*0fd0*/  @UP0 LDCU UR8, c[0x0][0x64c] ;  /* 0x0000c980ff0807ac */ /* 0x002e620008000800 */
[----:B------:R-:W-:-:S02]  /*0fe0*/  UIADD3 UR4, UPT, UPT, -UR4, URZ, URZ ;  /* 0x000000ff04047290 */ /* 0x000fc4000fffe1ff */
[----:B--2---:R-:W-:Y:S01]  /*0ff0*/  USEL UR7, UR12, UR13, !UP0 ;  /* 0x0000000d0c077287 */ /* 0x004fe2000c000000 */
[----:B------:R-:W2:Y:S01]  /*1000*/  LDCU.U8 UR12, c[0x0][0x639] ;  /* 0x0000c720ff0c77ac */ /* 0x000ea20008000000 */
[----:B---3--:R-:W-:Y:S01]  /*1010*/  UIMAD UR6, UR4, UR6, UR11 ;  /* 0x00000006040672a4 */ /* 0x008fe2000f8e020b */
[----:B------:R-:W2:Y:S03]  /*1020*/  LDCU.U8 UR13, c[0x0][0x651] ;  /* 0x0000ca20ff0d77ac */ /* 0x000ea60008000000 */
[----:B-1----:R-:W-:Y:S01]  /*1030*/  UIMAD.WIDE.U32 UR4, UR6, UR8, URZ ;  /* 0x00000008060472a5 */ /* 0x002fe2000f8e00ff */
[----:B----4-:R-:W-:Y:S01]  /*1040*/  R2UR UR44, R2 ;  /* 0x00000000022c72ca */ /* 0x010fe200000e0000 */
[----:B------:R-:W1:Y:S01]  /*1050*/  LDCU UR8, c[0x0][0x60c] ;  /* 0x0000c180ff0877ac */ /* 0x000e620008000800 */
[----:B------:R-:W-:Y:S02]  /*1060*/  ULOP3.LUT UR7, UR7, 0xff, URZ, 0xc0, !UPT ;  /* 0x000000ff07077892 */ /* 0x000fe4000f8ec0ff */
[----:B------:R-:W-:-:S04]  /*1070*/  UIADD3 UR4, UPT, UPT, UR6, -UR5, URZ ;  /* 0x8000000506047290 */ /* 0x000fc8000fffe0ff */
[----:B------:R-:W-:Y:S02]  /*1080*/  USHF.R.U32.HI UR4, URZ, UR7, UR4 ;  /* 0x00000007ff047299 */ /* 0x000fe40008011604 */
[----:B--2---:R-:W-:Y:S02]  /*1090*/  USEL UR6, UR12, UR13, !UP0 ;  /* 0x0000000d0c067287 */ /* 0x004fe4000c000000 */
[----:B------:R-:W-:Y:S02]  /*10a0*/  UIADD3 UR4, UPT, UPT, UR5, UR4, URZ ;  /* 0x0000000405047290 */ /* 0x000fe4000fffe0ff */
[----:B------:R-:W-:Y:S02]  /*10b0*/  ULOP3.LUT UR6, UR6, 0xff, URZ, 0xc0, !UPT ;  /* 0x000000ff06067892 */ /* 0x000fe4000f8ec0ff */
[----:B-1----:R-:W-:Y:S02]  /*10c0*/  UISETP.GE.AND UP0, UPT, UR11, UR8, UPT ;  /* 0x000000080b00728c */ /* 0x002fe4000bf06270 */
[----:B------:R-:W-:Y:S01]  /*10d0*/  USHF.R.U32.HI UR22, URZ, UR6, UR4 ;  /* 0x00000006ff167299 */ /* 0x000fe20008011604 */
[----:B------:R-:W-:Y:S06]  /*10e0*/  BAR.SYNC.DEFER_BLOCKING 0x2, 0x1a0 ;  /* 0x0086800000007b1d */ /* 0x000fec0000010000 */
[----:B------:R-:W1:Y:S02]  /*10f0*/  LDS R3, [UR17+0x188] ;  /* 0x00018811ff037984 */ /* 0x000e640008000800 */
[----:B-1----:R-:W-:-:S13]  /*1100*/  R2UR UR7, R3 ;  /* 0x00000000030772ca */ /* 0x002fda00000e0000 */
[----:B------:R-:W-:Y:S01]  /*1110*/  IMAD.U32 R12, RZ, RZ, UR7 ;  /* 0x00000007ff0c7e24 */ /* 0x000fe2000f8e00ff */
[----:B------:R-:W-:Y:S06]  /*1120*/  BRA.U UP0, `(.L_x_9) ;  /* 0x0000001d00d47547 */ /* 0x000fec000b800000 */
[----:B------:R-:W1:Y:S02]  /*1130*/  SYNCS.PHASECHK.TRANS64.TRYWAIT P0, [UR17], RZ ;  /* 0x000000ffff0075a7 */ /* 0x000e640008001111 */
[----:B-1----:R-:W-:Y:S05]  /*1140*/  @!P0 BRA `(.L_x_10) ;  /* 0x000000c800308947 */ /* 0x002fea0003800000 */
.L_x_70:
[----:B------:R-:W2:Y:S01]  /*1150*/  SYNCS.PHASECHK.TRANS64.TRYWAIT P0, [UR17+0x20], RZ ;  /* 0x000020ffff0075a7 */ /* 0x000ea20008001111 */
[----:B------:R-:W-:Y:S01]  /*1160*/  UIADD3 UR4, UPT, UPT, UR17, 0x10c00, URZ ;  /* 0x00010c0011047890 */ /* 0x000fe2000fffe0ff */
[----:B-1----:R-:W-:Y:S01]  /*1170*/  IMAD.MOV.U32 R2, RZ, RZ, RZ ;  /* 0x000000ffff027224 */ /* 0x002fe200078e00ff */
[----:B------:R-:W-:Y:S02]  /*1180*/  UIADD3 UR12, UPT, UPT, UR44, -0x400, URZ ;  /* 0xfffffc002c0c7890 */ /* 0x000fe4000fffe0ff */
[----:B------:R-:W-:Y:S02]  /*1190*/  USHF.R.U32.HI UR4, URZ, 0x4, UR4 ;  /* 0x00000004ff047899 */ /* 0x000fe40008011604 */
[C---:B------:R-:W-:Y:S01]  /*11a0*/  R2UR UR27, R2.reuse ;  /* 0x00000000021b72ca */ /* 0x040fe200000e0000 */
[----:B------:R-:W-:Y:S01]  /*11b0*/  UIADD3 UR10, UPT, UPT, UR44, -0x3fe, URZ ;  /* 0xfffffc022c0a7890 */ /* 0x000fe2000fffe0ff */
[C---:B------:R-:W-:Y:S01]  /*11c0*/  R2UR UR26, R2.reuse ;  /* 0x00000000021a72ca */ /* 0x040fe200000e0000 */
[----:B------:R-:W-:Y:S01]  /*11d0*/  ULOP3.LUT UR4, UR4, 0x3fc0, URZ, 0xc0, !UPT ;  /* 0x00003fc004047892 */ /* 0x000fe2000f8ec0ff */
[C---:B------:R-:W-:Y:S01]  /*11e0*/  R2UR UR25, R2.reuse ;  /* 0x00000000021972ca */ /* 0x040fe200000e0000 */
[----:B------:R-:W-:Y:S01]  /*11f0*/  UIADD3 UR8, UPT, UPT, UR44, -0x3fc, URZ ;  /* 0xfffffc042c087890 */ /* 0x000fe2000fffe0ff */
[----:B------:R-:W-:Y:S01]  /*1200*/  R2UR UR23, R2 ;  /* 0x00000000021772ca */ /* 0x000fe200000e0000 */
[----:B------:R-:W-:-:S02]  /*1210*/  ULOP3.LUT UR4, UR4, 0x10000, URZ, 0xfc, !UPT ;  /* 0x0001000004047892 */ /* 0x000fc4000f8efcff */
[----:B------:R-:W-:Y:S01]  /*1220*/  UIADD3 UR6, UPT, UPT, UR44, -0x3fa, URZ ;  /* 0xfffffc062c067890 */ /* 0x000fe2000fffe0ff */
[----:B------:R-:W-:Y:S01]  /*1230*/  UMOV UR36, 0x0 ;  /* 0x0000000000247882 */ /* 0x000fe20000000000 */
[----:B------:R-:W-:Y:S01]  /*1240*/  UMOV UR37, 0x8200490 ;  /* 0x0820049000257882 */ /* 0x000fe20000000000 */
[----:B------:R-:W-:Y:S01]  /*1250*/  UMOV UR34, 0x0 ;  /* 0x0000000000227882 */ /* 0x000fe20000000000 */
[----:B------:R-:W-:Y:S01]  /*1260*/  UMOV UR35, 0x8200490 ;  /* 0x0820049000237882 */ /* 0x000fe20000000000 */
[----:B------:R-:W-:Y:S01]  /*1270*/  UMOV UR32, 0x0 ;  /* 0x0000000000207882 */ /* 0x000fe20000000000 */
[----:B------:R-:W-:Y:S01]  /*1280*/  UMOV UR33, 0x8200490 ;  /* 0x0820049000217882 */ /* 0x000fe20000000000 */
[----:B------:R-:W-:Y:S01]  /*1290*/  UMOV UR30, 0x0 ;  /* 0x00000000001e7882 */ /* 0x000fe20000000000 */
[----:B------:R-:W-:Y:S01]  /*12a0*/  UMOV UR31, 0x8200490 ;  /* 0x08200490001f7882 */ /* 0x000fe20000000000 */
[----:B------:R-:W-:Y:S02]  /*12b0*/  UIADD3 UR16, UPT, UPT, UR17, 0xc0, URZ ;  /* 0x000000c011107890 */ /* 0x000fe4000fffe0ff */
[----:B------:R-:W-:Y:S01]  /*12c0*/  UIADD3 UR20, UPT, UPT, UR4, 0x2, URZ ;  /* 0x0000000204147890 */ /* 0x000fe2000fffe0ff */
[----:B------:R-:W-:Y:S01]  /*12d0*/  UMOV UR13, 0x40004040 ;  /* 0x40004040000d7882 */ /* 0x000fe20000000000 */
[----:B------:R-:W-:Y:S01]  /*12e0*/  UIADD3 UR18, UPT, UPT, UR4, 0x4, URZ ;  /* 0x0000000404127890 */ /* 0x000fe2000fffe0ff */
[----:B------:R-:W-:Y:S01]  /*12f0*/  UMOV UR11, 0x40004040 ;  /* 0x40004040000b7882 */ /* 0x000fe20000000000 */
[----:B------:R-:W-:Y:S01]  /*1300*/  UIADD3 UR14, UPT, UPT, UR4, 0x6, URZ ;  /* 0x00000006040e7890 */ /* 0x000fe2000fffe0ff */
[----:B------:R-:W-:Y:S01]  /*1310*/  UMOV UR9, 0x40004040 ;  /* 0x4000404000097882 */ /* 0x000fe20000000000 */
[----:B------:R-:W-:Y:S01]  /*1320*/  UMOV UR7, 0x40004040 ;  /* 0x4000404000077882 */ /* 0x000fe20000000000 */
[----:B------:R-:W-:Y:S01]  /*1330*/  UMOV UR5, 0x40004040 ;  /* 0x4000404000057882 */ /* 0x000fe20000000000 */
[----:B------:R-:W-:Y:S01]  /*1340*/  UMOV UR21, 0x40004040 ;  /* 0x4000404000157882 */ /* 0x000fe20000000000 */
[----:B------:R-:W-:Y:S01]  /*1350*/  UMOV UR19, 0x40004040 ;  /* 0x4000404000137882 */ /* 0x000fe20000000000 */
[----:B------:R-:W-:Y:S01]  /*1360*/  UMOV UR15, 0x40004040 ;  /* 0x40004040000f7882 */ /* 0x000fe20000000000 */
[----:B--2---:R-:W-:Y:S05]  /*1370*/  @!P0 BRA `(.L_x_11) ;  /* 0x000000c400bc8947 */ /* 0x004fea0003800000 */
.L_x_72:
[----:B------:R2:W-:Y:S01]  /*1380*/  UTCHMMA gdesc[UR12], gdesc[UR4], tmem[UR27], tmem[UR36], idesc[UR37], !UPT ;  /* 0x00ff24040c0075ea */ /* 0x0005e2000f80001b */
[----:B------:R3:W-:Y:S01]  /*1390*/  UTCHMMA gdesc[UR10], gdesc[UR20], tmem[UR26], tmem[UR34], idesc[UR35], UPT ;  /* 0x00ff22140a0075ea */ /* 0x0007e2000b80001a */
[----:B------:R-:W-:Y:S01]  /*13a0*/  UTCHMMA gdesc[UR8], gdesc[UR18], tmem[UR25], tmem[UR32], idesc[UR33], UPT ;  /* 0x00ff2012080075ea */ /* 0x000fe2000b800019 */
[----:B------:R4:W-:Y:S01]  /*13b0*/  UTCHMMA gdesc[UR6], gdesc[UR14], tmem[UR23], tmem[UR30], idesc[UR31], UPT ;  /* 0x00ff1e0e060075ea */ /* 0x0009e2000b800017 */
[----:B------:R5:W-:Y:S01]  /*13c0*/  UTCBAR [UR16], URZ ;  /* 0x000000ff100073e9 */ /* 0x000be200080000ff */
[----:B------:R-:W1:Y:S01]  /*13d0*/  SYNCS.PHASECHK.TRANS64.TRYWAIT P0, [UR17+0x8], RZ ;  /* 0x000008ffff0075a7 */ /* 0x000e620008001111 */
[----:B------:R-:W4:Y:S01]  /*13e0*/  LDCU UR39, c[0x0][0x614] ;  /* 0x0000c280ff2777ac */ /* 0x000f220008000800 */
[----:B-1----:R-:W-:Y:S01]  /*13f0*/  IMAD.MOV.U32 R2, RZ, RZ, 0x80 ;  /* 0x00000080ff027424 */ /* 0x002fe200078e00ff */
[----:B------:R-:W5:Y:S04]  /*1400*/  LDCU UR24, c[0x0][0x38c] ;  /* 0x00007180ff1877ac */ /* 0x000f680008000800 */
[----:B------:R-:W-:-:S02]  /*1410*/  R2UR UR29, R2 ;  /* 0x00000000021d72ca */ /* 0x000fc400000e0000 */
[C---:B------:R-:W-:Y:S01]  /*1420*/  R2UR UR28, R2.reuse ;  /* 0x00000000021c72ca */ /* 0x040fe200000e0000 */
[----:B------:R-:W-:Y:S02]  /*1430*/  UIADD3 UR42, UPT, UPT, UR44, 0x2, URZ ;  /* 0x000000022c2a7890 */ /* 0x000fe4000fffe0ff */
[----:B------:R-:W-:Y:S02]  /*1440*/  UIADD3 UR40, UPT, UPT, UR44, 0x4, URZ ;  /* 0x000000042c287890 */ /* 0x000fe4000fffe0ff */
[----:B------:R-:W-:Y:S01]  /*1450*/  UIADD3 UR38, UPT, UPT, UR44, 0x6, URZ ;  /* 0x000000062c267890 */ /* 0x000fe2000fffe0ff */
[----:B------:R-:W-:Y:S01]  /*1460*/  UMOV UR45, 0x40004040 ;  /* 0x40004040002d7882 */ /* 0x000fe20000000000 */
[----:B------:R-:W-:Y:S01]  /*1470*/  UMOV UR43, 0x40004040 ;  /* 0x40004040002b7882 */ /* 0x000fe20000000000 */
[----:B------:R-:W-:Y:S01]  /*1480*/  UMOV UR41, 0x40004040 ;  /* 0x4000404000297882 */ /* 0x000fe20000000000 */
[C---:B--2---:R-:W-:Y:S01]  /*1490*/  R2UR UR27, R2.reuse ;  /* 0x00000000021b72ca */ /* 0x044fe200000e0000 */
[----:B---3--:R-:W1:Y:S01]  /*14a0*/  LDCU UR10, c[0x0][0x380] ;  /* 0x00007000ff0a77ac */ /* 0x008e620008000800 */
[----:B------:R-:W-:Y:S01]  /*14b0*/  R2UR UR26, R2 ;  /* 0x00000000021a72ca */ /* 0x000fe200000e0000 */
[----:B----4-:R-:W-:-:S02]  /*14c0*/  UIADD3 UR7, UPT, UPT, -UR22, UR39, URZ ;  /* 0x0000002716077290 */ /* 0x010fc4000fffe1ff */
[----:B-----5:R-:W-:Y:S02]  /*14d0*/  UIADD3 UR16, UPT, UPT, UR24, -0x1, URZ ;  /* 0xffffffff18107890 */ /* 0x020fe4000fffe0ff */
[----:B------:R-:W-:Y:S02]  /*14e0*/  UISETP.GT.AND UP0, UPT, UR24, URZ, UPT ;  /* 0x000000ff1800728c */ /* 0x000fe4000bf04270 */
[----:B------:R-:W-:Y:S01]  /*14f0*/  USHF.R.S32.HI UR9, URZ, 0x1f, UR16 ;  /* 0x0000001fff097899 */ /* 0x000fe20008011410 */
[----:B------:R-:W-:Y:S01]  /*1500*/  UMOV UR30, 0x0 ;  /* 0x00000000001e7882 */ /* 0x000fe20000000000 */
[----:B------:R-:W-:Y:S01]  /*1510*/  UMOV UR31, 0x1 ;  /* 0x00000001001f7882 */ /* 0x000fe20000000000 */
[----:B------:R-:W-:Y:S01]  /*1520*/  UMOV UR34, 0x0 ;  /* 0x0000000000227882 */ /* 0x000fe20000000000 */
[----:B------:R-:W-:Y:S01]  /*1530*/  UMOV UR35, 0x8200490 ;  /* 0x0820049000237882 */ /* 0x000fe20000000000 */
[----:B------:R-:W-:Y:S01]  /*1540*/  UMOV UR32, 0x0 ;  /* 0x0000000000207882 */ /* 0x000fe20000000000 */
[----:B------:R-:W-:Y:S01]  /*1550*/  UMOV UR33, 0x8200490 ;  /* 0x0820049000217882 */ /* 0x000fe20000000000 */
[----:B-1----:R-:W-:-:S02]  /*1560*/  UIADD3 UR6, UPT, UPT, UR24, -UR10, URZ ;  /* 0x8000000a18067290 */ /* 0x002fc4000fffe0ff */
[----:B------:R-:W-:Y:S02]  /*1570*/  UIADD3 UR10, UPT, UPT, -UR24, URZ, URZ ;  /* 0x000000ff180a7290 */ /* 0x000fe4000fffe1ff */
[----:B------:R-:W-:Y:S02]  /*1580*/  ULEA UR6, UR7, UR6, 0x8 ;  /* 0x0000000607067291 */ /* 0x000fe4000f8e40ff */
[----:B------:R-:W-:Y:S02]  /*1590*/  USHF.R.S32.HI UR10, URZ, 0x1f, UR10 ;  /* 0x0000001fff0a7899 */ /* 0x000fe4000801140a */
[----:B------:R-:W-:Y:S02]  /*15a0*/  UIADD3 UR8, UPT, UPT, -UR6, URZ, URZ ;  /* 0x000000ff06087290 */ /* 0x000fe4000fffe1ff */
[----:B------:R-:W-:Y:S02]  /*15b0*/  UIADD3 UR7, UPT, UPT, UR6, -0x1, URZ ;  /* 0xffffffff06077890 */ /* 0x000fe4000fffe0ff */
[----:B------:R-:W-:-:S02]  /*15c0*/  USHF.R.S32.HI UR8, URZ, 0x1f, UR8 ;  /* 0x0000001fff087899 */ /* 0x000fc40008011408 */
[----:B------:R-:W-:Y:S02]  /*15d0*/  ULEA.HI UR11, UR10, -UR24, URZ, 0x7 ;  /* 0x800000180a0b7291 */ /* 0x000fe4000f8f38ff */
[----:B------:R-:W-:Y:S02]  /*15e0*/  ULEA.HI UR10, UR9, UR16, URZ, 0x7 ;  /* 0x00000010090a7291 */ /* 0x000fe4000f8f38ff */
[----:B------:R-:W-:Y:S02]  /*15f0*/  USHF.R.S32.HI UR9, URZ, 0x1f, UR7 ;  /* 0x0000001fff097899 */ /* 0x000fe40008011407 */
[----:B------:R-:W-:Y:S02]  /*1600*/  ULEA.HI UR8, UR8, -UR6, URZ, 0x7 ;  /* 0x8000000608087291 */ /* 0x000fe4000f8f38ff */
[----:B------:R-:W-:Y:S02]  /*1610*/  USHF.R.S32.HI UR11, URZ, 0x7, UR11 ;  /* 0x00000007ff0b7899 */ /* 0x000fe4000801140b */
[----:B------:R-:W-:-:S02]  /*1620*/  ULEA.HI UR7, UR9, UR7, URZ, 0x7 ;  /* 0x0000000709077291 */ /* 0x000fc4000f8f38ff */
[----:B------:R-:W-:Y:S02]  /*1630*/  USHF.R.S32.HI UR8, URZ, 0x7, UR8 ;  /* 0x00000007ff087899 */ /* 0x000fe40008011408 */
[----:B------:R-:W-:Y:S02]  /*1640*/  @UP0 UIMAD.WIDE UR12, UR10, 0x2000000, UR30 ;  /* 0x020000000a0c08a5 */ /* 0x000fe4000f8e021e */
[----:B------:R-:W-:Y:S02]  /*1650*/  UIADD3 UR47, UPT, UPT, -UR11, URZ, URZ ;  /* 0x000000ff0b2f7290 */ /* 0x000fe4000fffe1ff */
[----:B------:R-:W-:Y:S02]  /*1660*/  UIADD3 UR25, UPT, UPT, UR17, 0xc8, URZ ;  /* 0x000000c811197890 */ /* 0x000fe4000fffe0ff */
[----:B------:R-:W-:Y:S02]  /*1670*/  UIADD3 UR23, UPT, UPT, UR17, 0x70, URZ ;  /* 0x0000007011177890 */ /* 0x000fe4000fffe0ff */
[----:B------:R-:W-:-:S02]  /*1680*/  ULEA.HI.SX32 UR7, UR7, 0x1, 0x19 ;  /* 0x0000000107077891 */ /* 0x000fc4000f8fcaff */
[----:B------:R-:W-:Y:S02]  /*1690*/  UIADD3 UR8, UPT, UPT, -UR8, URZ, URZ ;  /* 0x000000ff08087290 */ /* 0x000fe4000fffe1ff */
[----:B------:R-:W-:Y:S01]  /*16a0*/  UISETP.GT.AND UP1, UPT, UR6, URZ, UPT ;  /* 0x000000ff0600728c */ /* 0x000fe2000bf24270 */
[----:B------:R-:W-:Y:S01]  /*16b0*/  UMOV UR31, 0x8200490 ;  /* 0x08200490001f7882 */ /* 0x000fe20000000000 */
[----:B------:R-:W-:Y:S01]  /*16c0*/  UMOV UR10, 0x0 ;  /* 0x00000000000a7882 */ /* 0x000fe20000000000 */
[----:B------:R-:W-:Y:S01]  /*16d0*/  UMOV UR11, 0x8200490 ;  /* 0x08200490000b7882 */ /* 0x000fe20000000000 */
[----:B------:R-:W-:Y:S01]  /*16e0*/  UMOV UR39, 0x40004040 ;  /* 0x4000404000277882 */ /* 0x000fe20000000000 */
[----:B------:R-:W-:Y:S06]  /*16f0*/  @!P0 BRA `(.L_x_12) ;  /* 0x000000c000f48947 */ /* 0x000fec0003800000 */
.L_x_74:
[----:B------:R2:W-:Y:S01]  /*1700*/  UTCHMMA gdesc[UR44], gdesc[UR4], tmem[UR29], tmem[UR34], idesc[UR35], !UPT ;  /* 0x00ff22042c0075ea */ /* 0x0005e2000f80001d */
[----:B------:R3:W-:Y:S01]  /*1710*/  UTCHMMA gdesc[UR42], gdesc[UR20], tmem[UR28], tmem[UR32], idesc[UR33], UPT ;  /* 0x00ff20142a0075ea */ /* 0x0007e2000b80001c */
[----:B------:R3:W-:Y:S01]  /*1720*/  UTCHMMA gdesc[UR40], gdesc[UR18], tmem[UR27], tmem[UR30], idesc[UR31], UPT ;  /* 0x00ff1e12280075ea */ /* 0x0007e2000b80001b */
[----:B------:R3:W-:Y:S01]  /*1730*/  UTCHMMA gdesc[UR38], gdesc[UR14], tmem[UR26], tmem[UR10], idesc[UR11], UPT ;  /* 0x00ff0a0e260075ea */ /* 0x0007e2000b80001a */
[----:B------:R3:W-:Y:S01]  /*1740*/  UTCBAR [UR25], URZ ;  /* 0x000000ff190073e9 */ /* 0x0007e200080000ff */
[----:B------:R-:W-:Y:S01]  /*1750*/  @!UP1 UMOV UR7, UR8 ;  /* 0x0000000800079c82 */ /* 0x000fe20008000000 */
[----:B------:R-:W-:Y:S01]  /*1760*/  @UP0 UMOV UR47, UR13 ;  /* 0x0000000d002f0c82 */ /* 0x000fe20008000000 */
[----:B------:R3:W-:Y:S01]  /*1770*/  UTCBAR [UR23], URZ ;  /* 0x000000ff170073e9 */ /* 0x0007e200080000ff */
[----:B------:R-:W-:Y:S01]  /*1780*/  UISETP.LT.AND UP0, UPT, UR7, UR47, UPT ;  /* 0x0000002f0700728c */ /* 0x000fe2000bf01270 */
[----:B------:R-:W-:Y:S01]  /*1790*/  HFMA2 R11, -RZ, RZ, 0, 0 ;  /* 0x00000000ff0b7431 */ /* 0x000fe200000001ff */
[----:B------:R-:W-:-:S02]  /*17a0*/  UIADD3 UR50, UPT, UPT, UR17, 0x20, URZ ;  /* 0x0000002011327890 */ /* 0x000fc4000fffe0ff */
[----:B------:R-:W-:Y:S01]  /*17b0*/  USEL UR47, UR7, UR47, UP0 ;  /* 0x0000002f072f7287 */ /* 0x000fe20008000000 */
[----:B------:R-:W-:Y:S01]  /*17c0*/  UMOV UR8, 0x1 ;  /* 0x0000000100087882 */ /* 0x000fe20000000000 */
[----:B------:R-:W-:Y:S02]  /*17d0*/  UMOV UR49, URZ ;  /* 0x000000ff00317c82 */ /* 0x000fe40008000000 */
[----:B------:R-:W-:Y:S01]  /*17e0*/  UISETP.GE.AND UP0, UPT, UR47, 0x2, UPT ;  /* 0x000000022f00788c */ /* 0x000fe2000bf06270 */
[----:B--2---:R-:W-:-:S08]  /*17f0*/  UMOV UR4, URZ ;  /* 0x000000ff00047c82 */ /* 0x004fd00008000000 */
[----:B------:R-:W-:Y:S05]  /*1800*/  BRA.U !UP0, `(.L_x_13) ;  /* 0x0000000d08907547 */ /* 0x000fea000b800000 */
[----:B------:R-:W-:Y:S01]  /*1810*/  MOV R11, RZ ;  /* 0x000000ff000b7202 */ /* 0x000fe20000000f00 */
[----:B------:R-:W-:Y:S01]  /*1820*/  IMAD.MOV.U32 R8, RZ, RZ, 0x140 ;  /* 0x00000140ff087424 */ /* 0x000fe200078e00ff */
[----:B------:R-:W-:Y:S01]  /*1830*/  MOV R9, 0xf0 ;  /* 0x000000f000097802 */ /* 0x000fe20000000f00 */
[----:B------:R-:W-:Y:S01]  /*1840*/  IMAD.MOV.U32 R6, RZ, RZ, 0x140 ;  /* 0x00000140ff067424 */ /* 0x000fe200078e00ff */
[----:B------:R-:W-:Y:S01]  /*1850*/  MOV R7, 0xf8 ;  /* 0x000000f800077802 */ /* 0x000fe20000000f00 */
[----:B------:R-:W-:Y:S01]  /*1860*/  IMAD.MOV.U32 R4, RZ, RZ, 0x80 ;  /* 0x00000080ff047424 */ /* 0x000fe200078e00ff */
[----:B------:R-:W-:Y:S01]  /*1870*/  MOV R5, 0x80 ;  /* 0x0000008000057802 */ /* 0x000fe20000000f00 */
[----:B-1----:R-:W-:Y:S01]  /*1880*/  IMAD.MOV.U32 R2, RZ, RZ, 0x80 ;  /* 0x00000080ff027424 */ /* 0x002fe200078e00ff */
[----:B------:R-:W-:Y:S01]  /*1890*/  MOV R3, 0x80 ;  /* 0x0000008000037802 */ /* 0x000fe20000000f00 */
[----:B------:R-:W-:Y:S01]  /*18a0*/  UIADD3 UR47, UPT, UPT, -UR47, URZ, URZ ;  /* 0x000000ff2f2f7290 */ /* 0x000fe2000fffe1ff */
[----:B------:R-:W-:Y:S01]  /*18b0*/  UMOV UR8, 0x1 ;  /* 0x0000000100087882 */ /* 0x000fe20000000000 */
[----:B------:R-:W-:Y:S01]  /*18c0*/  UMOV UR4, URZ ;  /* 0x000000ff00047c82 */ /* 0x000fe20008000000 */
[----:B------:R-:W-:Y:S01]  /*18d0*/  UMOV UR49, URZ ;  /* 0x000000ff00317c82 */ /* 0x000fe20008000000 */
[----:B------:R-:W-:Y:S01]  /*18e0*/  UIADD3 UR52, UPT, UPT, UR17, 0xc0, URZ ;  /* 0x000000c011347890 */ /* 0x000fe2000fffe0ff */
        /* <DEDUP_REMOVED lines=22> */
[----:B------:R-:W-:Y:S01]  /*1a50*/  UIADD3 UR51, UPT, UPT, UR17, 0xc8, URZ ;  /* 0x000000c811337890 */ /* 0x000fe2000fffe0ff */
[----:B------:R-:W-:Y:S01]  /*1a60*/  UMOV UR54, 0x0 ;  /* 0x0000000000367882 */ /* 0x000fe20000000000 */
[----:B------:R-:W-:-:S10]  /*1a70*/  UMOV UR55, 0x8200490 ;  /* 0x0820049000377882 */ /* 0x000fd40000000000 */
.L_x_20:
[----:B------:R-:W-:Y:S01]  /*1a80*/  ULEA UR36, UR8, UR50, 0x3 ;  /* 0x0000003208247291 */ /* 0x000fe2000f8e18ff */
[----:B-1----:R-:W-:Y:S08]  /*1a90*/  SHF.L.U32 R15, R11, 0x1f, RZ ;  /* 0x0000001f0b0f7819 */ /* 0x002ff000000006ff */
[----:B------:R-:W1:Y:S02]  /*1aa0*/  SYNCS.PHASECHK.TRANS64.TRYWAIT P0, [UR36], R15 ;  /* 0x0000000fff0075a7 */ /* 0x000e640008001124 */
[----:B-1--4-:R-:W-:Y:S05]  /*1ab0*/  @!P0 BRA `(.L_x_14) ;  /* 0x000000c0001c8947 */ /* 0x012fea0003800000 */
.L_x_76:
[----:B------:R-:W-:Y:S02]  /*1ac0*/  USHF.L.U32 UR16, UR49, 0x1f, URZ ;  /* 0x0000001f31107899 */ /* 0x000fe400080006ff */
[----:B------:R-:W-:Y:S02]  /*1ad0*/  UISETP.NE.U32.AND UP0, UPT, UR4, URZ, UPT ;  /* 0x000000ff0400728c */ /* 0x000fe4000bf05070 */
[----:B------:R-:W-:Y:S02]  /*1ae0*/  ULEA UR4, UR8, UR17, 0xe ;  /* 0x0000001108047291 */ /* 0x000fe4000f8e70ff */
[----:B-1----:R-:W-:Y:S02]  /*1af0*/  MOV R10, UR16 ;  /* 0x00000010000a7c02 */ /* 0x002fe40008000f00 */
[----:B------:R-:W-:Y:S02]  /*1b00*/  UIADD3 UR4, UPT, UPT, UR4, 0x10c00, URZ ;  /* 0x00010c0004047890 */ /* 0x000fe4000fffe0ff */
[----:B------:R-:W1:Y:S02]  /*1b10*/  SYNCS.PHASECHK.TRANS64.TRYWAIT P0, [UR17+0xd0], R10 ;  /* 0x0000d00aff0075a7 */ /* 0x000e640008001111 */
[----:B-1----:R-:W-:Y:S08]  /*1b20*/  @!P0 BRA `(.L_x_15) ;  /* 0x000000c0001c8947 */ /* 0x002ff00003800000 */
.L_x_78:
[----:B-1----:R-:W-:Y:S01]  /*1b30*/  IMAD.MOV.U32 R10, RZ, RZ, 0x40 ;  /* 0x00000040ff0a7424 */ /* 0x002fe200078e00ff */
[----:B------:R-:W-:Y:S01]  /*1b40*/  UMOV UR12, 0x0 ;  /* 0x00000000000c7882 */ /* 0x000fe20000000000 */
[----:B------:R-:W-:Y:S01]  /*1b50*/  UMOV UR13, 0x8110490 ;  /* 0x08110490000d7882 */ /* 0x000fe20000000000 */
[----:B---3--:R-:W-:Y:S01]  /*1b60*/  UMOV UR11, 0x40004040 ;  /* 0x40004040000b7882 */ /* 0x008fe20000000000 */
[----:B------:R-:W-:Y:S01]  /*1b70*/  UMOV UR33, 0x40004040 ;  /* 0x4000404000217882 */ /* 0x000fe20000000000 */
[----:B------:R-:W-:Y:S01]  /*1b80*/  R2UR UR6, R10 ;  /* 0x000000000a0672ca */ /* 0x000fe200000e0000 */
[----:B------:R-:W-:Y:S01]  /*1b90*/  IMAD.MOV.U32 R10, RZ, RZ, 0x100 ;  /* 0x00000100ff0a7424 */ /* 0x000fe200078e00ff */
[----:B------:R-:W-:Y:S01]  /*1ba0*/  UMOV UR31, 0x40004040 ;  /* 0x40004040001f7882 */ /* 0x000fe20000000000 */
[----:B------:R-:W-:Y:S01]  /*1bb0*/  UMOV UR29, 0x40004040 ;  /* 0x40004040001d7882 */ /* 0x000fe20000000000 */
[----:B------:R-:W-:Y:S01]  /*1bc0*/  UMOV UR27, 0x40004040 ;  /* 0x40004040001b7882 */ /* 0x000fe20000000000 */
[----:B------:R-:W-:Y:S01]  /*1bd0*/  UMOV UR25, 0x40004040 ;  /* 0x4000404000197882 */ /* 0x000fe20000000000 */
[----:B------:R-:W-:Y:S01]  /*1be0*/  R2UR UR5, R10 ;  /* 0x000000000a0572ca */ /* 0x000fe200000e0000 */
[----:B------:R-:W-:Y:S01]  /*1bf0*/  USHF.R.U32.HI UR4, URZ, 0x4, UR4 ;  /* 0x00000004ff047899 */ /* 0x000fe20008011604 */
[----:B------:R-:W-:Y:S02]  /*1c00*/  IMAD.MOV.U32 R13, RZ, RZ, 0x48 ;  /* 0x00000048ff0d7424 */ /* 0x000fe400078e00ff */
[----:B------:R-:W-:Y:S01]  /*1c10*/  IMAD.U32 R10, RZ, RZ, UR16 ;  /* 0x00000010ff0a7e24 */ /* 0x000fe2000f8e00ff */
[----:B------:R-:W-:Y:S03]  /*1c20*/  ULOP3.LUT UR10, UR4, 0x3fc0, URZ, 0xc0, !UPT ;  /* 0x00003fc0040a7892 */ /* 0x000fe6000f8ec0ff */
[----:B------:R-:W-:Y:S01]  /*1c30*/  R2UR UR4, R13 ;  /* 0x000000000d0472ca */ /* 0x000fe200000e0000 */
[----:B------:R-:W-:Y:S01]  /*1c40*/  IMAD.MOV.U32 R13, RZ, RZ, 0x100 ;  /* 0x00000100ff0d7424 */ /* 0x000fe200078e00ff */
[----:B------:R-:W-:Y:S02]  /*1c50*/  UIADD3 UR32, UPT, UPT, UR10, 0x80, URZ ;  /* 0x000000800a207890 */ /* 0x000fe4000fffe0ff */
[----:B------:R-:W-:Y:S02]  /*1c60*/  UIADD3 UR30, UPT, UPT, UR10, 0x100, URZ ;  /* 0x000001000a1e7890 */ /* 0x000fe4000fffe0ff */
[----:B------:R-:W-:Y:S01]  /*1c70*/  R2UR UR7, R13 ;  /* 0x000000000d0772ca */ /* 0x000fe200000e0000 */
[----:B------:R1:W-:Y:S01]  /*1c80*/  UTCHMMA tmem[UR6], gdesc[UR10], tmem[UR5], tmem[UR12], idesc[UR13], UP0 ;  /* 0x00ff0c0a060079ea */ /* 0x0003e20008000005 */
[----:B------:R-:W-:Y:S01]  /*1c90*/  IMAD.MOV.U32 R13, RZ, RZ, 0x50 ;  /* 0x00000050ff0d7424 */ /* 0x000fe200078e00ff */
[----:B------:R-:W-:Y:S02]  /*1ca0*/  UIADD3 UR28, UPT, UPT, UR10, 0x180, URZ ;  /* 0x000001800a1c7890 */ /* 0x000fe4000fffe0ff */
[----:B------:R-:W-:Y:S02]  /*1cb0*/  UIADD3 UR26, UPT, UPT, UR10, 0x200, URZ ;  /* 0x000002000a1a7890 */ /* 0x000fe4000fffe0ff */
[----:B------:R-:W-:Y:S01]  /*1cc0*/  R2UR UR9, R13 ;  /* 0x000000000d0972ca */ /* 0x000fe200000e0000 */
[----:B------:R-:W-:Y:S01]  /*1cd0*/  IMAD.MOV.U32 R13, RZ, RZ, 0x100 ;  /* 0x00000100ff0d7424 */ /* 0x000fe200078e00ff */
[----:B------:R-:W-:Y:S04]  /*1ce0*/  UIADD3 UR24, UPT, UPT, UR10, 0x280, URZ ;  /* 0x000002800a187890 */ /* 0x000fe8000fffe0ff */
[----:B------:R2:W-:Y:S01]  /*1cf0*/  UTCHMMA tmem[UR4], gdesc[UR32], tmem[UR7], tmem[UR12], idesc[UR13], UPT ;  /* 0x00ff0c20040079ea */ /* 0x0005e2000b800007 */
[----:B-1----:R-:W-:Y:S01]  /*1d00*/  R2UR UR5, R13 ;  /* 0x000000000d0572ca */ /* 0x002fe200000e0000 */
[----:B------:R-:W-:Y:S05]  /*1d10*/  HFMA2 R13, -RZ, RZ, 0, 5.245208740234375e-06 ;  /* 0x00000058ff0d7431 */ /* 0x000fea00000001ff */
[----:B------:R-:W-:Y:S01]  /*1d20*/  R2UR UR6, R13 ;  /* 0x000000000d0672ca */ /* 0x000fe200000e0000 */
[----:B------:R-:W-:Y:S06]  /*1d30*/  IMAD.MOV.U32 R13, RZ, RZ, 0x100 ;  /* 0x00000100ff0d7424 */ /* 0x000fec00078e00ff */
[----:B------:R1:W-:Y:S01]  /*1d40*/  UTCHMMA tmem[UR9], gdesc[UR30], tmem[UR5], tmem[UR12], idesc[UR13], UPT ;  /* 0x00ff0c1e090079ea */ /* 0x0003e2000b800005 */
[----:B--2---:R-:W-:Y:S01]  /*1d50*/  R2UR UR4, R13 ;  /* 0x000000000d0472ca */ /* 0x004fe200000e0000 */
[----:B------:R-:W-:Y:S05]  /*1d60*/  IMAD.MOV.U32 R13, RZ, RZ, 0x60 ;  /* 0x00000060ff0d7424 */ /* 0x000fea00078e00ff */
[----:B------:R-:W-:Y:S01]  /*1d70*/  R2UR UR7, R13 ;  /* 0x000000000d0772ca */ /* 0x000fe200000e0000 */
[----:B------:R-:W-:Y:S06]  /*1d80*/  IMAD.MOV.U32 R13, RZ, RZ, 0x100 ;  /* 0x00000100ff0d7424 */ /* 0x000fec00078e00ff */
[----:B------:R2:W-:Y:S01]  /*1d90*/  UTCHMMA tmem[UR6], gdesc[UR28], tmem[UR4], tmem[UR12], idesc[UR13], UPT ;  /* 0x00ff0c1c060079ea */ /* 0x0005e2000b800004 */
[----:B-1----:R-:W-:Y:S01]  /*1da0*/  R2UR UR5, R13 ;  /* 0x000000000d0572ca */ /* 0x002fe200000e0000 */
[----:B------:R-:W-:Y:S05]  /*1db0*/  HFMA2 R13, -RZ, RZ, 0, 6.198883056640625e-06 ;  /* 0x00000068ff0d7431 */ /* 0x000fea00000001ff */
[----:B------:R-:W-:Y:S01]  /*1dc0*/  R2UR UR9, R13 ;  /* 0x000000000d0972ca */ /* 0x000fe200000e0000 */
[----:B------:R-:W-:Y:S06]  /*1dd0*/  IMAD.MOV.U32 R13, RZ, RZ, 0x100 ;  /* 0x00000100ff0d7424 */ /* 0x000fec00078e00ff */
[----:B------:R1:W-:Y:S01]  /*1de0*/  UTCHMMA tmem[UR7], gdesc[UR26], tmem[UR5], tmem[UR12], idesc[UR13], UPT ;  /* 0x00ff0c1a070079ea */ /* 0x0003e2000b800005 */
[----:B--2---:R-:W-:Y:S11]  /*1df0*/  R2UR UR4, R13 ;  /* 0x000000000d0472ca */ /* 0x004ff600000e0000 */
[----:B------:R-:W-:Y:S02]  /*1e00*/  @!UPT UIADD3 URZ, UPT, UPT, URZ, URZ, URZ ;  /* 0x000000fffffff290 */ /* 0x000fe4000fffe0ff */
[----:B------:R1:W-:Y:S01]  /*1e10*/  UTCHMMA tmem[UR9], gdesc[UR24], tmem[UR4], tmem[UR12], idesc[UR13], UPT ;  /* 0x00ff0c18090079ea */ /* 0x0003e2000b800004 */
[----:B------:R-:W2:Y:S02]  /*1e20*/  SYNCS.PHASECHK.TRANS64.TRYWAIT P0, [UR17+0xe0], R10 ;  /* 0x0000e00aff0075a7 */ /* 0x000ea40008001111 */
[----:B-12---:R-:W-:Y:S05]  /*1e30*/  @!P0 BRA `(.L_x_16) ;  /* 0x000000bc00788947 */ /* 0x006fea0003800000 */
.L_x_80:
[----:B------:R-:W-:Y:S01]  /*1e40*/  UIADD3 UR8, UPT, UPT, UR8, 0x1, URZ ;  /* 0x0000000108087890 */ /* 0x000fe2000fffe0ff */
[----:B-1----:R-:W-:Y:S01]  /*1e50*/  IMAD.MOV.U32 R10, RZ, RZ, 0x70 ;  /* 0x00000070ff0a7424 */ /* 0x002fe200078e00ff */
[----:B------:R-:W-:Y:S02]  /*1e60*/  UIADD3 UR22, UPT, UPT, UR10, 0x300, URZ ;  /* 0x000003000a167890 */ /* 0x000fe4000fffe0ff */
[----:B------:R-:W-:Y:S02]  /*1e70*/  UISETP.NE.AND UP1, UPT, UR8, 0xa, UPT ;  /* 0x0000000a0800788c */ /* 0x000fe4000bf25270 */
[----:B------:R-:W-:Y:S01]  /*1e80*/  R2UR UR5, R10 ;  /* 0x000000000a0572ca */ /* 0x000fe200000e0000 */
[----:B------:R-:W-:Y:S01]  /*1e90*/  IMAD.MOV.U32 R10, RZ, RZ, 0x100 ;  /* 0x00000100ff0a7424 */ /* 0x000fe200078e00ff */
[----:B------:R-:W-:Y:S02]  /*1ea0*/  USEL UR4, URZ, 0x1, UP1 ;  /* 0x00000001ff047887 */ /* 0x000fe40008800000 */
[----:B------:R-:W-:Y:S02]  /*1eb0*/  USEL UR34, UR8, URZ, UP1 ;  /* 0x000000ff08227287 */ /* 0x000fe40008800000 */
[----:B------:R-:W-:Y:S01]  /*1ec0*/  R2UR UR6, R10 ;  /* 0x000000000a0672ca */ /* 0x000fe200000e0000 */
[----:B------:R-:W-:Y:S01]  /*1ed0*/  IMAD.MOV.U32 R10, RZ, RZ, 0x78 ;  /* 0x00000078ff0a7424 */ /* 0x000fe200078e00ff */
[----:B------:R-:W-:Y:S01]  /*1ee0*/  ULEA UR35, UR34, UR50, 0x3 ;  /* 0x0000003222237291 */ /* 0x000fe2000f8e18ff */
[----:B------:R-:W-:Y:S01]  /*1ef0*/  LOP3.LUT R11, R11, UR4, RZ, 0x3c, !PT ;  /* 0x000000040b0b7c12 */ /* 0x000fe2000f8e3cff */
[----:B------:R-:W-:Y:S02]  /*1f00*/  UIADD3 UR20, UPT, UPT, UR10, 0x380, URZ ;  /* 0x000003800a147890 */ /* 0x000fe4000fffe0ff */
[----:B------:R-:W-:Y:S01]  /*1f10*/  R2UR UR7, R10 ;  /* 0x000000000a0772ca */ /* 0x000fe200000e0000 */
[----:B------:R-:W-:Y:S01]  /*1f20*/  IMAD.MOV.U32 R10, RZ, RZ, 0x100 ;  /* 0x00000100ff0a7424 */ /* 0x000fe200078e00ff */
[----:B------:R-:W-:Y:S01]  /*1f30*/  UMOV UR12, 0x0 ;  /* 0x00000000000c7882 */ /* 0x000fe20000000000 */
[----:B------:R-:W-:Y:S01]  /*1f40*/  IMAD.U32 R15, R11, -0x80000000, RZ ;  /* 0x800000000b0f7824 */ /* 0x000fe200078e00ff */
[----:B------:R-:W-:Y:S01]  /*1f50*/  UMOV UR13, 0x8110490 ;  /* 0x08110490000d7882 */ /* 0x000fe20000000000 */
[----:B------:R-:W-:Y:S01]  /*1f60*/  UMOV UR23, 0x40004040 ;  /* 0x4000404000177882 */ /* 0x000fe20000000000 */
[----:B------:R-:W-:Y:S01]  /*1f70*/  R2UR UR9, R10 ;  /* 0x000000000a0972ca */ /* 0x000fe200000e0000 */
[----:B------:R-:W-:Y:S01]  /*1f80*/  UMOV UR21, 0x40004040 ;  /* 0x4000404000157882 */ /* 0x000fe20000000000 */
[----:B------:R1:W-:Y:S11]  /*1f90*/  UTCHMMA tmem[UR5], gdesc[UR22], tmem[UR6], tmem[UR12], idesc[UR13], UPT ;  /* 0x00ff0c16050079ea */ /* 0x0003f6000b800006 */
[----:B------:R1:W-:Y:S01]  /*1fa0*/  UTCHMMA tmem[UR7], gdesc[UR20], tmem[UR9], tmem[UR12], idesc[UR13], UPT ;  /* 0x00ff0c14070079ea */ /* 0x0003e2000b800009 */
[----:B------:R-:W2:Y:S02]  /*1fb0*/  SYNCS.PHASECHK.TRANS64.TRYWAIT P0, [UR35], R15 ;  /* 0x0000000fff0075a7 */ /* 0x000ea40008001123 */
[----:B-12---:R-:W-:Y:S05]  /*1fc0*/  @!P0 BRA `(.L_x_17) ;  /* 0x000000bc00348947 */ /* 0x006fea0003800000 */
.L_x_82:
[----:B------:R-:W-:Y:S01]  /*1fd0*/  ULEA UR6, UR34, UR17, 0xe ;  /* 0x0000001122067291 */ /* 0x000fe2000f8e70ff */
[----:B------:R-:W-:Y:S01]  /*1fe0*/  MOV.SPILL R13, UR10 ;  /* 0x0000000a000d7c02 */ /* 0x000fe20009000f00 */
[----:B------:R-:W-:Y:S01]  /*1ff0*/  UIADD3 UR4, UPT, UPT, UR44, -0x400, URZ ;  /* 0xfffffc002c047890 */ /* 0x000fe2000fffe0ff */
[----:B-1----:R-:W-:Y:S01]  /*2000*/  IMAD.MOV.U32 R10, RZ, RZ, RZ ;  /* 0x000000ffff0a7224 */ /* 0x002fe200078e00ff */
[----:B------:R-:W-:Y:S01]  /*2010*/  UIADD3 UR6, UPT, UPT, UR6, 0x10c00, URZ ;  /* 0x00010c0006067890 */ /* 0x000fe2000fffe0ff */
[----:B------:R-:W-:Y:S01]  /*2020*/  MOV.SPILL R14, UR11 ;  /* 0x0000000b000e7c02 */ /* 0x000fe20009000f00 */
[----:B------:R-:W-:Y:S02]  /*2030*/  UIADD3 UR8, UPT, UPT, UR42, -0x400, URZ ;  /* 0xfffffc002a087890 */ /* 0x000fe4000fffe0ff */
[----:B------:R-:W-:Y:S01]  /*2040*/  USHF.R.U32.HI UR6, URZ, 0x4, UR6 ;  /* 0x00000004ff067899 */ /* 0x000fe20008011606 */
[C---:B------:R-:W-:Y:S01]  /*2050*/  R2UR UR14, R10.reuse ;  /* 0x000000000a0e72ca */ /* 0x040fe200000e0000 */
[----:B------:R-:W-:Y:S01]  /*2060*/  UMOV UR10, 0x0 ;  /* 0x00000000000a7882 */ /* 0x000fe20000000000 */
[----:B------:R-:W-:Y:S01]  /*2070*/  UMOV UR11, 0x8200490 ;  /* 0x08200490000b7882 */ /* 0x000fe20000000000 */
[----:B------:R-:W-:Y:S01]  /*2080*/  ULOP3.LUT UR6, UR6, 0x3fc0, URZ, 0xc0, !UPT ;  /* 0x00003fc006067892 */ /* 0x000fe2000f8ec0ff */
[C---:B------:R-:W-:Y:S01]  /*2090*/  R2UR UR37, R10.reuse ;  /* 0x000000000a2572ca */ /* 0x040fe200000e0000 */
[----:B------:R-:W-:Y:S01]  /*20a0*/  UMOV UR5, UR45 ;  /* 0x0000002d00057c82 */ /* 0x000fe20008000000 */
[----:B------:R-:W-:Y:S01]  /*20b0*/  UMOV UR13, 0x40004040 ;  /* 0x40004040000d7882 */ /* 0x000fe20000000000 */
[----:B------:R-:W-:Y:S01]  /*20c0*/  ULOP3.LUT UR12, UR6, 0x10000, URZ, 0xfc, !UPT ;  /* 0x00010000060c7892 */ /* 0x000fe2000f8efcff */
[C---:B------:R-:W-:Y:S01]  /*20d0*/  R2UR UR46, R10.reuse ;  /* 0x000000000a2e72ca */ /* 0x040fe200000e0000 */
[----:B------:R-:W-:Y:S01]  /*20e0*/  UIADD3 UR6, UPT, UPT, UR40, -0x400, URZ ;  /* 0xfffffc0028067890 */ /* 0x000fe2000fffe0ff */
[----:B------:R-:W-:Y:S01]  /*20f0*/  R2UR UR48, R10 ;  /* 0x000000000a3072ca */ /* 0x000fe200000e0000 */
[----:B------:R-:W-:Y:S01]  /*2100*/  UIADD3 UR18, UPT, UPT, UR12, 0x2, URZ ;  /* 0x000000020c127890 */ /* 0x000fe2000fffe0ff */
[----:B------:R-:W-:Y:S01]  /*2110*/  UMOV UR9, UR43 ;  /* 0x0000002b00097c82 */ /* 0x000fe20008000000 */
[----:B------:R-:W-:Y:S01]  /*2120*/  UMOV UR19, 0x40004040 ;  /* 0x4000404000137882 */ /* 0x000fe20000000000 */
[----:B------:R-:W-:Y:S02]  /*2130*/  UMOV UR7, UR41 ;  /* 0x0000002900077c82 */ /* 0x000fe40008000000 */
[----:B------:R1:W-:Y:S01]  /*2140*/  UTCHMMA gdesc[UR4], gdesc[UR12], tmem[UR14], tmem[UR10], idesc[UR11], !UPT ;  /* 0x00ff0a0c040075ea */ /* 0x0003e2000f80000e */
[----:B------:R-:W-:Y:S03]  /*2150*/  UMOV UR15, 0x40004040 ;  /* 0x40004040000f7882 */ /* 0x000fe60000000000 */
[----:B------:R2:W-:Y:S01]  /*2160*/  UTCHMMA gdesc[UR8], gdesc[UR18], tmem[UR37], tmem[UR10], idesc[UR11], UPT ;  /* 0x00ff0a12080075ea */ /* 0x0005e2000b800025 */
[----:B-1----:R-:W-:Y:S02]  /*2170*/  UIADD3 UR14, UPT, UPT, UR12, 0x4, URZ ;  /* 0x000000040c0e7890 */ /* 0x002fe4000fffe0ff */
[----:B------:R-:W-:Y:S02]  /*2180*/  UIADD3 UR4, UPT, UPT, UR12, 0x6, URZ ;  /* 0x000000060c047890 */ /* 0x000fe4000fffe0ff */
[----:B--2---:R-:W-:Y:S01]  /*2190*/  UIADD3 UR8, UPT, UPT, UR38, -0x400, URZ ;  /* 0xfffffc0026087890 */ /* 0x004fe2000fffe0ff */
[----:B------:R-:W-:Y:S01]  /*21a0*/  UMOV UR9, UR39 ;  /* 0x0000002700097c82 */ /* 0x000fe20008000000 */
[----:B------:R-:W-:Y:S03]  /*21b0*/  UMOV UR5, 0x40004040 ;  /* 0x4000404000057882 */ /* 0x000fe60000000000 */
[----:B------:R1:W-:Y:S02]  /*21c0*/  UTCHMMA gdesc[UR6], gdesc[UR14], tmem[UR46], tmem[UR10], idesc[UR11], UPT ;  /* 0x00ff0a0e060075ea */ /* 0x0003e4000b80002e */
[----:B-1----:R-:W-:Y:S01]  /*21d0*/  R2UR.FILL UR10, R13 ;  /* 0x000000000d0a72ca */ /* 0x002fe200004e0000 */
[----:B------:R-:W-:Y:S01]  /*21e0*/  IMAD.U32 R13, RZ, RZ, UR16 ;  /* 0x00000010ff0d7e24 */ /* 0x000fe2000f8e00ff */
[----:B------:R-:W-:Y:S01]  /*21f0*/  UMOV UR6, 0x0 ;  /* 0x0000000000067882 */ /* 0x000fe20000000000 */
[----:B------:R-:W-:Y:S01]  /*2200*/  UMOV UR7, 0x8200490 ;  /* 0x0820049000077882 */ /* 0x000fe20000000000 */
[----:B------:R-:W-:Y:S01]  /*2210*/  R2UR.FILL UR11, R14 ;  /* 0x000000000e0b72ca */ /* 0x000fe200004e0000 */
[----:B------:R1:W-:Y:S01]  /*2220*/  UTCHMMA gdesc[UR8], gdesc[UR4], tmem[UR48], tmem[UR6], idesc[UR7], UPT ;  /* 0x00ff0604080075ea */ /* 0x0003e2000b800030 */
[----:B------:R1:W-:Y:S01]  /*2230*/  UTCBAR [UR52], URZ ;  /* 0x000000ff340073e9 */ /* 0x0003e200080000ff */
[----:B------:R-:W2:Y:S02]  /*2240*/  SYNCS.PHASECHK.TRANS64.TRYWAIT P0, [UR17+0xd8], R13 ;  /* 0x0000d80dff0075a7 */ /* 0x000ea40008001111 */
[----:B-12---:R-:W-:Y:S10]  /*2250*/  @!P0 BRA `(.L_x_18) ;  /* 0x000000b800ac8947 */ /* 0x006ff40003800000 */
.L_x_84:
[----:B------:R-:W-:Y:S02]  /*2260*/  IMAD.MOV.U32 R13, RZ, RZ, 0xc0 ;  /* 0x000000c0ff0d7424 */ /* 0x000fe400078e00ff */
[----:B-1----:R-:W-:Y:S03]  /*2270*/  IMAD.U32 R10, RZ, RZ, UR16 ;  /* 0x00000010ff0a7e24 */ /* 0x002fe6000f8e00ff */
[----:B------:R-:W-:Y:S01]  /*2280*/  R2UR UR37, R13 ;  /* 0x000000000d2572ca */ /* 0x000fe200000e0000 */
[----:B------:R-:W-:Y:S05]  /*2290*/  IMAD.MOV.U32 R13, RZ, RZ, 0x140 ;  /* 0x00000140ff0d7424 */ /* 0x000fea00078e00ff */
[----:B------:R-:W-:Y:S01]  /*22a0*/  R2UR UR46, R13 ;  /* 0x000000000d2e72ca */ /* 0x000fe200000e0000 */
[----:B------:R-:W-:Y:S05]  /*22b0*/  IMAD.MOV.U32 R13, RZ, RZ, 0xc8 ;  /* 0x000000c8ff0d7424 */ /* 0x000fea00078e00ff */
[----:B------:R-:W-:Y:S01]  /*22c0*/  R2UR UR8, R13 ;  /* 0x000000000d0872ca */ /* 0x000fe200000e0000 */
[----:B------:R-:W-:Y:S05]  /*22d0*/  IMAD.MOV.U32 R13, RZ, RZ, 0x140 ;  /* 0x00000140ff0d7424 */ /* 0x000fea00078e00ff */
[----:B------:R-:W-:Y:S01]  /*22e0*/  R2UR UR9, R13 ;  /* 0x000000000d0972ca */ /* 0x000fe200000e0000 */
[----:B------:R-:W-:Y:S01]  /*22f0*/  IMAD.MOV.U32 R13, RZ, RZ, 0xd0 ;  /* 0x000000d0ff0d7424 */ /* 0x000fe200078e00ff */
[----:B------:R1:W-:Y:S04]  /*2300*/  UTCHMMA tmem[UR37], gdesc[UR10], tmem[UR46], tmem[UR76], idesc[UR77], UP0 ;  /* 0x00ff4c0a250079ea */ /* 0x0003e8000800002e */
[----:B------:R-:W-:Y:S01]  /*2310*/  R2UR UR6, R13 ;  /* 0x000000000d0672ca */ /* 0x000fe200000e0000 */
[----:B------:R-:W-:Y:S05]  /*2320*/  IMAD.MOV.U32 R13, RZ, RZ, 0x140 ;  /* 0x00000140ff0d7424 */ /* 0x000fea00078e00ff */
[----:B------:R-:W-:Y:S01]  /*2330*/  R2UR UR7, R13 ;  /* 0x000000000d0772ca */ /* 0x000fe200000e0000 */
[----:B------:R2:W-:Y:S01]  /*2340*/  UTCHMMA tmem[UR8], gdesc[UR32], tmem[UR9], tmem[UR74], idesc[UR75], UPT ;  /* 0x00ff4a20080079ea */ /* 0x0005e2000b800009 */
[----:B------:R-:W-:Y:S11]  /*2350*/  HFMA2 R13, -RZ, RZ, 0, 1.2874603271484375e-05 ;  /* 0x000000d8ff0d7431 */ /* 0x000ff600000001ff */
[----:B------:R3:W-:Y:S01]  /*2360*/  UTCHMMA tmem[UR6], gdesc[UR30], tmem[UR7], tmem[UR72], idesc[UR73], UPT ;  /* 0x00ff481e060079ea */ /* 0x0007e2000b800007 */
[----:B-1----:R-:W-:Y:S01]  /*2370*/  R2UR UR10, R13 ;  /* 0x000000000d0a72ca */ /* 0x002fe200000e0000 */
[----:B------:R-:W-:Y:S05]  /*2380*/  IMAD.MOV.U32 R13, RZ, RZ, 0x140 ;  /* 0x00000140ff0d7424 */ /* 0x000fea00078e00ff */
[----:B------:R-:W-:Y:S01]  /*2390*/  R2UR UR11, R13 ;  /* 0x000000000d0b72ca */ /* 0x000fe200000e0000 */
[----:B------:R-:W-:Y:S05]  /*23a0*/  IMAD.MOV.U32 R13, RZ, RZ, 0xe0 ;  /* 0x000000e0ff0d7424 */ /* 0x000fea00078e00ff */
[----:B--2---:R-:W-:Y:S01]  /*23b0*/  R2UR UR8, R13 ;  /* 0x000000000d0872ca */ /* 0x004fe200000e0000 */
[----:B------:R-:W-:Y:S05]  /*23c0*/  IMAD.MOV.U32 R13, RZ, RZ, 0x140 ;  /* 0x00000140ff0d7424 */ /* 0x000fea00078e00ff */
[----:B------:R-:W-:Y:S01]  /*23d0*/  R2UR UR9, R13 ;  /* 0x000000000d0972ca */ /* 0x000fe200000e0000 */
[----:B------:R1:W-:Y:S01]  /*23e0*/  UTCHMMA tmem[UR10], gdesc[UR28], tmem[UR11], tmem[UR70], idesc[UR71], UPT ;  /* 0x00ff461c0a0079ea */ /* 0x0003e2000b80000b */
[----:B------:R-:W-:Y:S04]  /*23f0*/  MOV R13, 0xe8 ;  /* 0x000000e8000d7802 */ /* 0x000fe80000000f00 */
[----:B---3--:R-:W-:Y:S01]  /*2400*/  R2UR UR6, R13 ;  /* 0x000000000d0672ca */ /* 0x008fe200000e0000 */
[----:B------:R-:W-:Y:S05]  /*2410*/  IMAD.MOV.U32 R13, RZ, RZ, 0x140 ;  /* 0x00000140ff0d7424 */ /* 0x000fea00078e00ff */
[----:B------:R-:W-:Y:S01]  /*2420*/  R2UR UR7, R13 ;  /* 0x000000000d0772ca */ /* 0x000fe200000e0000 */
[----:B------:R1:W-:Y:S11]  /*2430*/  UTCHMMA tmem[UR8], gdesc[UR26], tmem[UR9], tmem[UR68], idesc[UR69], UPT ;  /* 0x00ff441a080079ea */ /* 0x0003f6000b800009 */
[----:B------:R-:W-:Y:S01]  /*2440*/  @!UPT UIADD3 URZ, UPT, UPT, URZ, URZ, URZ ;  /* 0x000000fffffff290 */ /* 0x000fe2000fffe0ff */
[----:B------:R1:W-:Y:S01]  /*2450*/  UTCHMMA tmem[UR6], gdesc[UR24], tmem[UR7], tmem[UR66], idesc[UR67], UPT ;  /* 0x00ff4218060079ea */ /* 0x0003e2000b800007 */
[----:B------:R-:W2:Y:S02]  /*2460*/  SYNCS.PHASECHK.TRANS64.TRYWAIT P0, [UR17+0xe8], R10 ;  /* 0x0000e80aff0075a7 */ /* 0x000ea40008001111 */
[----:B-12---:R-:W-:Y:S05]  /*2470*/  @!P0 BRA `(.L_x_19) ;  /* 0x000000b800448947 */ /* 0x006fea0003800000 */
.L_x_86:
[----:B------:R-:W-:Y:S01]  /*2480*/  UIADD3 UR6, UPT, UPT, UR36, 0x50, URZ ;  /* 0x0000005024067890 */ /* 0x000fe2000fffe0ff */
[----:B------:R-:W-:Y:S01]  /*2490*/  R2UR UR24, R8 ;  /* 0x00000000081872ca */ /* 0x000fe200000e0000 */
[----:B------:R-:W-:Y:S01]  /*24a0*/  UIADD3 UR47, UPT, UPT, UR47, 0x1, URZ ;  /* 0x000000012f2f7890 */ /* 0x000fe2000fffe0ff */
[----:B------:R-:W-:Y:S01]  /*24b0*/  R2UR UR9, R9 ;  /* 0x00000000090972ca */ /* 0x000fe200000e0000 */
[----:B------:R-:W-:Y:S01]  /*24c0*/  ULOP3.LUT UR49, UR49, 0x1, URZ, 0x3c, !UPT ;  /* 0x0000000131317892 */ /* 0x000fe2000f8e3cff */
[----:B------:R-:W-:Y:S02]  /*24d0*/  R2UR UR16, R6 ;  /* 0x00000000061072ca */ /* 0x000fe400000e0000 */
[----:B------:R-:W-:Y:S02]  /*24e0*/  R2UR UR7, R7 ;  /* 0x00000000070772ca */ /* 0x000fe400000e0000 */
[----:B------:R-:W-:Y:S02]  /*24f0*/  R2UR UR8, R5 ;  /* 0x00000000050872ca */ /* 0x000fe400000e0000 */
[----:B------:R-:W-:Y:S02]  /*2500*/  R2UR UR11, R4 ;  /* 0x00000000040b72ca */ /* 0x000fe400000e0000 */
[----:B------:R-:W-:Y:S03]  /*2510*/  R2UR UR10, R3 ;  /* 0x00000000030a72ca */ /* 0x000fe600000e0000 */
[----:B------:R2:W-:Y:S04]  /*2520*/  UTCHMMA tmem[UR9], gdesc[UR22], tmem[UR24], tmem[UR64], idesc[UR65], UPT ;  /* 0x00ff4016090079ea */ /* 0x0005e8000b800018 */
[----:B------:R3:W-:Y:S01]  /*2530*/  UTCHMMA tmem[UR7], gdesc[UR20], tmem[UR16], tmem[UR62], idesc[UR63], UPT ;  /* 0x00ff3e14070079ea */ /* 0x0007e2000b800010 */
[----:B------:R4:W-:Y:S01]  /*2540*/  UTCBAR [UR6], URZ ;  /* 0x000000ff060073e9 */ /* 0x0009e200080000ff */
[----:B------:R5:W-:Y:S02]  /*2550*/  UTCHMMA gdesc[UR44], gdesc[UR12], tmem[UR8], tmem[UR60], idesc[UR61], !UPT ;  /* 0x00ff3c0c2c0075ea */ /* 0x000be4000f800008 */
[----:B------:R-:W-:Y:S02]  /*2560*/  UTCHMMA gdesc[UR42], gdesc[UR18], tmem[UR11], tmem[UR58], idesc[UR59], UPT ;  /* 0x00ff3a122a0075ea */ /* 0x000fe4000b80000b */
[----:B------:R-:W-:Y:S01]  /*2570*/  UTCHMMA gdesc[UR40], gdesc[UR14], tmem[UR10], tmem[UR56], idesc[UR57], UPT ;  /* 0x00ff380e280075ea */ /* 0x000fe2000b80000a */
[----:B--2---:R-:W-:Y:S01]  /*2580*/  R2UR UR9, R2 ;  /* 0x00000000020972ca */ /* 0x004fe200000e0000 */
[----:B---3--:R-:W-:Y:S02]  /*2590*/  UIADD3 UR7, UPT, UPT, UR35, 0x50, URZ ;  /* 0x0000005023077890 */ /* 0x008fe4000fffe0ff */
[----:B----4-:R-:W-:Y:S04]  /*25a0*/  UIADD3 UR6, UPT, UPT, UR34, 0x1, URZ ;  /* 0x0000000122067890 */ /* 0x010fe8000fffe0ff */
[----:B------:R-:W-:Y:S06]  /*25b0*/  UISETP.NE.AND UP0, UPT, UR6, 0xa, UPT ;  /* 0x0000000a0600788c */ /* 0x000fec000bf05270 */
[----:B------:R2:W-:Y:S01]  /*25c0*/  UTCHMMA gdesc[UR38], gdesc[UR4], tmem[UR9], tmem[UR54], idesc[UR55], UPT ;  /* 0x00ff3604260075ea */ /* 0x0005e2000b800009 */
[----:B-----5:R-:W-:Y:S01]  /*25d0*/  USEL UR8, URZ, 0x1, UP0 ;  /* 0x00000001ff087887 */ /* 0x020fe20008000000 */
[----:B------:R4:W-:Y:S01]  /*25e0*/  UTCBAR [UR51], URZ ;  /* 0x000000ff330073e9 */ /* 0x0009e200080000ff */
[----:B------:R4:W-:Y:S04]  /*25f0*/  UTCBAR [UR7], URZ ;  /* 0x000000ff070073e9 */ /* 0x0009e800080000ff */
[----:B------:R-:W-:Y:S01]  /*2600*/  LOP3.LUT R11, R11, UR8, RZ, 0x3c, !PT ;  /* 0x000000080b0b7c12 */ /* 0x000fe2000f8e3cff */
[----:B------:R-:W-:Y:S02]  /*2610*/  USEL UR8, UR6, URZ, UP0 ;  /* 0x000000ff06087287 */ /* 0x000fe40008000000 */
[----:B------:R-:W-:Y:S01]  /*2620*/  UISETP.NE.AND UP0, UPT, UR47, -0x1, UPT ;  /* 0xffffffff2f00788c */ /* 0x000fe2000bf05270 */
[----:B--2---:R-:W-:Y:S08]  /*2630*/  UMOV UR4, 0x1 ;  /* 0x0000000100047882 */ /* 0x004ff00000000000 */
[----:B------:R-:W-:Y:S05]  /*2640*/  BRA.U UP0, `(.L_x_20) ;  /* 0xfffffff5000c7547 */ /* 0x000fea000b83ffff */
.L_x_13:
[----:B------:R-:W-:Y:S01]  /*2650*/  UIADD3 UR6, UPT, UPT, UR17, 0x10, URZ ;  /* 0x0000001011067890 */ /* 0x000fe2000fffe0ff */
[----:B------:R-:W-:Y:S01]  /*2660*/  SHF.L.U32 R4, R11, 0x1f, RZ ;  /* 0x0000001f0b047819 */ /* 0x000fe200000006ff */
[----:B------:R-:W-:Y:S02]  /*2670*/  UIADD3 UR5, UPT, UPT, UR17, 0x18, URZ ;  /* 0x0000001811057890 */ /* 0x000fe4000fffe0ff */
[----:B------:R-:W-:Y:S02]  /*2680*/  ULEA UR16, UR8, UR17, 0x3 ;  /* 0x0000001108107291 */ /* 0x000fe4000f8e18ff */
[----:B---3--:R-:W-:-:S03]  /*2690*/  USHF.L.U32 UR10, UR49, 0x1f, URZ ;  /* 0x0000001f310a7899 */ /* 0x008fc600080006ff */
[----:B------:R2:W-:Y:S02]  /*26a0*/  UTCBAR [UR6], URZ ;  /* 0x000000ff060073e9 */ /* 0x0005e400080000ff */
[----:B------:R2:W-:Y:S02]  /*26b0*/  UTCBAR [UR5], URZ ;  /* 0x000000ff050073e9 */ /* 0x0005e400080000ff */
[----:B------:R-:W3:Y:S02]  /*26c0*/  SYNCS.PHASECHK.TRANS64.TRYWAIT P0, [UR16+0x20], R4 ;  /* 0x00002004ff0075a7 */ /* 0x000ee40008001110 */
[----:B--23--:R-:W-:Y:S05]  /*26d0*/  @!P0 BRA `(.L_x_21) ;  /* 0x000000b400cc8947 */ /* 0x00cfea0003800000 */
.L_x_88:
[----:B------:R-:W-:Y:S01]  /*26e0*/  IMAD.U32 R3, RZ, RZ, UR10 ;  /* 0x0000000aff037e24 */ /* 0x000fe2000f8e00ff */
[----:B------:R-:W2:Y:S01]  /*26f0*/  S2UR UR24, SR_CgaCtaId ;  /* 0x00000000001879c3 */ /* 0x000ea20000008800 */
[----:B-1----:R-:W-:Y:S01]  /*2700*/  IMAD.MOV.U32 R2, RZ, RZ, 0x40 ;  /* 0x00000040ff027424 */ /* 0x002fe200078e00ff */
[----:B------:R-:W-:Y:S02]  /*2710*/  ULEA UR8, UR8, UR17, 0xe ;  /* 0x0000001108087291 */ /* 0x000fe4000f8e70ff */
[----:B------:R-:W-:Y:S02]  /*2720*/  UISETP.NE.U32.AND UP0, UPT, UR4, URZ, UPT ;  /* 0x000000ff0400728c */ /* 0x000fe4000bf05070 */
[----:B------:R-:W-:Y:S01]  /*2730*/  R2UR UR28, R2 ;  /* 0x00000000021c72ca */ /* 0x000fe200000e0000 */
[----:B------:R-:W-:Y:S01]  /*2740*/  IMAD.MOV.U32 R2, RZ, RZ, 0x100 ;  /* 0x00000100ff027424 */ /* 0x000fe200078e00ff */
[----:B------:R-:W1:Y:S01]  /*2750*/  SYNCS.PHASECHK.TRANS64.TRYWAIT P0, [UR17+0xd0], R3 ;  /* 0x0000d003ff0075a7 */ /* 0x000e620008001111 */
[----:B------:R-:W-:Y:S01]  /*2760*/  UIADD3 UR8, UPT, UPT, UR8, 0x10c00, URZ ;  /* 0x00010c0008087890 */ /* 0x000fe2000fffe0ff */
[----:B------:R-:W-:-:S02]  /*2770*/  UMOV UR11, 0x400 ;  /* 0x00000400000b7882 */ /* 0x000fc40000000000 */
[----:B------:R-:W-:Y:S01]  /*2780*/  R2UR UR34, R2 ;  /* 0x00000000022272ca */ /* 0x000fe200000e0000 */
[----:B------:R-:W-:Y:S01]  /*2790*/  IMAD.MOV.U32 R2, RZ, RZ, 0x48 ;  /* 0x00000048ff027424 */ /* 0x000fe200078e00ff */
[----:B------:R-:W-:Y:S01]  /*27a0*/  USHF.R.U32.HI UR4, URZ, 0x4, UR8 ;  /* 0x00000004ff047899 */ /* 0x000fe20008011608 */
[----:B------:R-:W-:Y:S01]  /*27b0*/  UMOV UR46, 0x0 ;  /* 0x00000000002e7882 */ /* 0x000fe20000000000 */
[----:B------:R-:W-:Y:S02]  /*27c0*/  UMOV UR47, 0x8110490 ;  /* 0x08110490002f7882 */ /* 0x000fe40000000000 */
[----:B------:R-:W-:Y:S01]  /*27d0*/  R2UR UR32, R2 ;  /* 0x00000000022072ca */ /* 0x000fe200000e0000 */
[----:B------:R-:W-:Y:S01]  /*27e0*/  IMAD.MOV.U32 R2, RZ, RZ, 0x100 ;  /* 0x00000100ff027424 */ /* 0x000fe200078e00ff */
[----:B------:R-:W-:Y:S01]  /*27f0*/  ULOP3.LUT UR4, UR4, 0x3fc0, URZ, 0xc0, !UPT ;  /* 0x00003fc004047892 */ /* 0x000fe2000f8ec0ff */
[----:B------:R-:W-:Y:S01]  /*2800*/  UMOV UR44, 0x0 ;  /* 0x00000000002c7882 */ /* 0x000fe20000000000 */
[----:B------:R-:W-:-:S02]  /*2810*/  UMOV UR45, 0x8110490 ;  /* 0x08110490002d7882 */ /* 0x000fc40000000000 */
[----:B------:R-:W-:Y:S01]  /*2820*/  R2UR UR33, R2 ;  /* 0x00000000022172ca */ /* 0x000fe200000e0000 */
[----:B------:R-:W-:Y:S01]  /*2830*/  IMAD.MOV.U32 R2, RZ, RZ, 0x50 ;  /* 0x00000050ff027424 */ /* 0x000fe200078e00ff */
[----:B------:R-:W-:Y:S01]  /*2840*/  UMOV UR42, 0x0 ;  /* 0x00000000002a7882 */ /* 0x000fe20000000000 */
[----:B------:R-:W-:Y:S01]  /*2850*/  UMOV UR43, 0x8110490 ;  /* 0x08110490002b7882 */ /* 0x000fe20000000000 */
[----:B------:R-:W-:Y:S01]  /*2860*/  UMOV UR40, 0x0 ;  /* 0x0000000000287882 */ /* 0x000fe20000000000 */
[----:B------:R-:W-:Y:S01]  /*2870*/  UMOV UR41, 0x8110490 ;  /* 0x0811049000297882 */ /* 0x000fe20000000000 */
[----:B------:R-:W-:Y:S01]  /*2880*/  R2UR UR25, R2 ;  /* 0x00000000021972ca */ /* 0x000fe200000e0000 */
[----:B------:R-:W-:Y:S01]  /*2890*/  HFMA2 R2, -RZ, RZ, 0, 1.52587890625e-05 ;  /* 0x00000100ff027431 */ /* 0x000fe200000001ff */
[----:B------:R-:W-:Y:S01]  /*28a0*/  UMOV UR38, 0x0 ;  /* 0x0000000000267882 */ /* 0x000fe20000000000 */
[----:B------:R-:W-:Y:S01]  /*28b0*/  UMOV UR39, 0x8110490 ;  /* 0x0811049000277882 */ /* 0x000fe20000000000 */
[----:B------:R-:W-:Y:S01]  /*28c0*/  UMOV UR36, 0x0 ;  /* 0x0000000000247882 */ /* 0x000fe20000000000 */
[----:B------:R-:W-:Y:S01]  /*28d0*/  UMOV UR37, 0x8110490 ;  /* 0x0811049000257882 */ /* 0x000fe20000000000 */
[----:B--2---:R-:W-:-:S02]  /*28e0*/  ULEA UR11, UR24, UR11, 0x18 ;  /* 0x0000000b180b7291 */ /* 0x004fc4000f8ec0ff */
[----:B------:R-:W-:Y:S02]  /*28f0*/  UIADD3 UR22, UPT, UPT, UR4, 0x80, URZ ;  /* 0x0000008004167890 */ /* 0x000fe4000fffe0ff */
[----:B------:R-:W-:Y:S01]  /*2900*/  UIADD3 UR20, UPT, UPT, UR4, 0x100, URZ ;  /* 0x0000010004147890 */ /* 0x000fe2000fffe0ff */
[----:B------:R-:W-:Y:S01]  /*2910*/  R2UR UR31, R2 ;  /* 0x00000000021f72ca */ /* 0x000fe200000e0000 */
[----:B------:R-:W-:Y:S01]  /*2920*/  IMAD.MOV.U32 R2, RZ, RZ, 0x58 ;  /* 0x00000058ff027424 */ /* 0x000fe200078e00ff */
[----:B------:R-:W-:Y:S02]  /*2930*/  UIADD3 UR18, UPT, UPT, UR4, 0x180, URZ ;  /* 0x0000018004127890 */ /* 0x000fe4000fffe0ff */
[----:B------:R-:W-:Y:S02]  /*2940*/  UIADD3 UR14, UPT, UPT, UR4, 0x200, URZ ;  /* 0x00000200040e7890 */ /* 0x000fe4000fffe0ff */
[----:B------:R-:W-:Y:S01]  /*2950*/  R2UR UR26, R2 ;  /* 0x00000000021a72ca */ /* 0x000fe200000e0000 */
[----:B------:R-:W-:Y:S01]  /*2960*/  IMAD.MOV.U32 R2, RZ, RZ, 0x100 ;  /* 0x00000100ff027424 */ /* 0x000fe200078e00ff */
[----:B------:R-:W-:Y:S01]  /*2970*/  UIADD3 UR12, UPT, UPT, UR4, 0x280, URZ ;  /* 0x00000280040c7890 */ /* 0x000fe2000fffe0ff */
        /* <DEDUP_REMOVED lines=8> */
[----:B------:R-:W-:Y:S02]  /*2a00*/  R2UR UR9, R2 ;  /* 0x00000000020972ca */ /* 0x000fe400000e0000 */
[----:B------:R-:W-:-:S04]  /*2a10*/  MOV R2, 0x100 ;  /* 0x0000010000027802 */ /* 0x000fc80000000f00 */
[----:B------:R-:W-:Y:S01]  /*2a20*/  R2UR UR29, R2 ;  /* 0x00000000021d72ca */ /* 0x000fe200000e0000 */
[----:B------:R-:W-:-:S05]  /*2a30*/  IMAD.MOV.U32 R2, RZ, RZ, 0x68 ;  /* 0x00000068ff027424 */ /* 0x000fca00078e00ff */
[----:B----4-:R-:W-:Y:S01]  /*2a40*/  R2UR UR7, R2 ;  /* 0x00000000020772ca */ /* 0x010fe200000e0000 */
[----:B------:R-:W-:-:S05]  /*2a50*/  IMAD.MOV.U32 R2, RZ, RZ, 0x100 ;  /* 0x00000100ff027424 */ /* 0x000fca00078e00ff */
[----:B------:R-:W-:Y:S01]  /*2a60*/  R2UR UR6, R2 ;  /* 0x00000000020672ca */ /* 0x000fe200000e0000 */
[----:B-1----:R-:W-:-:S14]  /*2a70*/  @!P0 BRA `(.L_x_22) ;  /* 0x000000b400008947 */ /* 0x002fdc0003800000 */
.L_x_90:
[----:B------:R2:W-:Y:S01]  /*2a80*/  UTCHMMA tmem[UR28], gdesc[UR4], tmem[UR34], tmem[UR46], idesc[UR47], UP0 ;  /* 0x00ff2e041c0079ea */ /* 0x0005e20008000022 */
[----:B------:R3:W-:Y:S01]  /*2a90*/  UTCHMMA tmem[UR32], gdesc[UR22], tmem[UR33], tmem[UR44], idesc[UR45], UPT ;  /* 0x00ff2c16200079ea */ /* 0x0007e2000b800021 */
[----:B------:R-:W-:Y:S01]  /*2aa0*/  UTCHMMA tmem[UR25], gdesc[UR20], tmem[UR31], tmem[UR42], idesc[UR43], UPT ;  /* 0x00ff2a14190079ea */ /* 0x000fe2000b80001f */
[----:B------:R-:W-:Y:S01]  /*2ab0*/  IMAD.U32 R3, RZ, RZ, UR10 ;  /* 0x0000000aff037e24 */ /* 0x000fe2000f8e00ff */
[----:B------:R4:W-:Y:S01]  /*2ac0*/  UTCHMMA tmem[UR26], gdesc[UR18], tmem[UR30], tmem[UR40], idesc[UR41], UPT ;  /* 0x00ff28121a0079ea */ /* 0x0009e2000b80001e */
[----:B------:R-:W-:Y:S01]  /*2ad0*/  UTCHMMA tmem[UR9], gdesc[UR14], tmem[UR29], tmem[UR38], idesc[UR39], UPT ;  /* 0x00ff260e090079ea */ /* 0x000fe2000b80001d */
[----:B------:R5:W-:Y:S01]  /*2ae0*/  UTCHMMA tmem[UR7], gdesc[UR12], tmem[UR6], tmem[UR36], idesc[UR37], UPT ;  /* 0x00ff240c070079ea */ /* 0x000be2000b800006 */
[----:B------:R-:W1:Y:S02]  /*2af0*/  SYNCS.PHASECHK.TRANS64.TRYWAIT P0, [UR11+0xe0], R3 ;  /* 0x0000e003ff0075a7 */ /* 0x000e64000800110b */
[----:B-1----:R-:W-:Y:S01]  /*2b00*/  IMAD.MOV.U32 R2, RZ, RZ, 0x70 ;  /* 0x00000070ff027424 */ /* 0x002fe200078e00ff */
[----:B------:R-:W-:-:S02]  /*2b10*/  UIADD3 UR17, UPT, UPT, UR11, 0x100, URZ ;  /* 0x000001000b117890 */ /* 0x000fc4000fffe0ff */
[----:B------:R-:W-:Y:S02]  /*2b20*/  UIADD3 UR8, UPT, UPT, UR4, 0x300, URZ ;  /* 0x0000030004087890 */ /* 0x000fe4000fffe0ff */
[----:B------:R-:W-:Y:S02]  /*2b30*/  R2UR UR27, R2 ;  /* 0x00000000021b72ca */ /* 0x000fe400000e0000 */
[----:B------:R-:W-:-:S04]  /*2b40*/  MOV R2, 0x100 ;  /* 0x0000010000027802 */ /* 0x000fc80000000f00 */
[----:B--2---:R-:W-:Y:S01]  /*2b50*/  R2UR UR28, R2 ;  /* 0x00000000021c72ca */ /* 0x004fe200000e0000 */
[----:B------:R-:W-:Y:S01]  /*2b60*/  IMAD.MOV.U32 R2, RZ, RZ, 0x78 ;  /* 0x00000078ff027424 */ /* 0x000fe200078e00ff */
[----:B---3--:R-:W-:Y:S01]  /*2b70*/  UMOV UR32, 0x0 ;  /* 0x0000000000207882 */ /* 0x008fe20000000000 */
[----:B------:R-:W-:Y:S01]  /*2b80*/  UMOV UR33, 0x8110490 ;  /* 0x0811049000217882 */ /* 0x000fe20000000000 */
[----:B----4-:R-:W-:Y:S01]  /*2b90*/  UMOV UR30, 0x0 ;  /* 0x00000000001e7882 */ /* 0x010fe20000000000 */
[----:B------:R-:W-:Y:S01]  /*2ba0*/  UMOV UR31, 0x8110490 ;  /* 0x08110490001f7882 */ /* 0x000fe20000000000 */
[----:B------:R-:W-:Y:S01]  /*2bb0*/  R2UR UR25, R2 ;  /* 0x00000000021972ca */ /* 0x000fe200000e0000 */
[----:B-----5:R-:W-:Y:S01]  /*2bc0*/  UIADD3 UR6, UPT, UPT, UR4, 0x380, URZ ;  /* 0x0000038004067890 */ /* 0x020fe2000fffe0ff */
[----:B------:R-:W-:Y:S01]  /*2bd0*/  MOV R2, 0x100 ;  /* 0x0000010000027802 */ /* 0x000fe20000000f00 */
[----:B------:R-:W-:Y:S01]  /*2be0*/  UMOV UR9, 0x40004040 ;  /* 0x4000404000097882 */ /* 0x000fe20000000000 */
[----:B------:R-:W-:-:S02]  /*2bf0*/  UMOV UR7, 0x40004040 ;  /* 0x4000404000077882 */ /* 0x000fc40000000000 */
[----:B------:R-:W-:Y:S01]  /*2c00*/  R2UR UR26, R2 ;  /* 0x00000000021a72ca */ /* 0x000fe200000e0000 */
[----:B------:R-:W-:-:S14]  /*2c10*/  @!P0 BRA `(.L_x_23) ;  /* 0x000000b000b88947 */ /* 0x000fdc0003800000 */
.L_x_92:
[----:B------:R-:W-:Y:S01]  /*2c20*/  IMAD.U32 R3, RZ, RZ, UR10 ;  /* 0x0000000aff037e24 */ /* 0x000fe2000f8e00ff */
[----:B------:R-:W-:Y:S01]  /*2c30*/  UTCHMMA tmem[UR27], gdesc[UR8], tmem[UR28], tmem[UR32], idesc[UR33], UPT ;  /* 0x00ff20081b0079ea */ /* 0x000fe2000b80001c */
[----:B------:R-:W-:Y:S01]  /*2c40*/  UTCHMMA tmem[UR25], gdesc[UR6], tmem[UR26], tmem[UR30], idesc[UR31], UPT ;  /* 0x00ff1e06190079ea */ /* 0x000fe2000b80001a */
[----:B------:R2:W-:Y:S01]  /*2c50*/  UTCBAR [UR17], URZ ;  /* 0x000000ff110073e9 */ /* 0x0005e200080000ff */
[----:B------:R-:W3:Y:S01]  /*2c60*/  SYNCS.PHASECHK.TRANS64.TRYWAIT P0, [UR11+0xd8], R3 ;  /* 0x0000d803ff0075a7 */ /* 0x000ee2000800110b */
[----:B-1----:R-:W-:Y:S01]  /*2c70*/  IMAD.MOV.U32 R2, RZ, RZ, 0xc0 ;  /* 0x000000c0ff027424 */ /* 0x002fe200078e00ff */
[----:B------:R-:W-:Y:S01]  /*2c80*/  UMOV UR48, 0x0 ;  /* 0x0000000000307882 */ /* 0x000fe20000000000 */
[----:B------:R-:W-:Y:S01]  /*2c90*/  UMOV UR49, 0x8110490 ;  /* 0x0811049000317882 */ /* 0x000fe20000000000 */
[----:B------:R-:W-:Y:S01]  /*2ca0*/  UMOV UR46, 0x0 ;  /* 0x00000000002e7882 */ /* 0x000fe20000000000 */
        /* <DEDUP_REMOVED lines=14> */
[----:B------:R-:W-:-:S05]  /*2d90*/  IMAD.MOV.U32 R2, RZ, RZ, 0x140 ;  /* 0x00000140ff027424 */ /* 0x000fca00078e00ff */
[----:B------:R-:W-:Y:S01]  /*2da0*/  R2UR UR35, R2 ;  /* 0x00000000022372ca */ /* 0x000fe200000e0000 */
[----:B------:R-:W-:-:S05]  /*2db0*/  IMAD.MOV.U32 R2, RZ, RZ, 0xd0 ;  /* 0x000000d0ff027424 */ /* 0x000fca00078e00ff */
[----:B--2---:R-:W-:Y:S01]  /*2dc0*/  R2UR UR17, R2 ;  /* 0x00000000021172ca */ /* 0x004fe200000e0000 */
[----:B------:R-:W-:-:S05]  /*2dd0*/  HFMA2 R2, -RZ, RZ, 0, 1.9073486328125e-05 ;  /* 0x00000140ff027431 */ /* 0x000fca00000001ff */
[----:B------:R-:W-:Y:S01]  /*2de0*/  R2UR UR33, R2 ;  /* 0x00000000022172ca */ /* 0x000fe200000e0000 */
[----:B------:R-:W-:-:S05]  /*2df0*/  IMAD.MOV.U32 R2, RZ, RZ, 0xd8 ;  /* 0x000000d8ff027424 */ /* 0x000fca00078e00ff */
[----:B------:R-:W-:Y:S01]  /*2e00*/  R2UR UR31, R2 ;  /* 0x00000000021f72ca */ /* 0x000fe200000e0000 */
[----:B------:R-:W-:-:S05]  /*2e10*/  IMAD.MOV.U32 R2, RZ, RZ, 0x140 ;  /* 0x00000140ff027424 */ /* 0x000fca00078e00ff */
[----:B------:R-:W-:Y:S01]  /*2e20*/  R2UR UR32, R2 ;  /* 0x00000000022072ca */ /* 0x000fe200000e0000 */
[----:B------:R-:W-:-:S05]  /*2e30*/  IMAD.MOV.U32 R2, RZ, RZ, 0xe0 ;  /* 0x000000e0ff027424 */ /* 0x000fca00078e00ff */
[----:B------:R-:W-:Y:S02]  /*2e40*/  R2UR UR29, R2 ;  /* 0x00000000021d72ca */ /* 0x000fe400000e0000 */
[----:B------:R-:W-:-:S04]  /*2e50*/  MOV R2, 0x140 ;  /* 0x0000014000027802 */ /* 0x000fc80000000f00 */
[----:B------:R-:W-:Y:S01]  /*2e60*/  R2UR UR30, R2 ;  /* 0x00000000021e72ca */ /* 0x000fe200000e0000 */
[----:B------:R-:W-:-:S05]  /*2e70*/  IMAD.MOV.U32 R2, RZ, RZ, 0xe8 ;  /* 0x000000e8ff027424 */ /* 0x000fca00078e00ff */
[----:B------:R-:W-:Y:S01]  /*2e80*/  R2UR UR27, R2 ;  /* 0x00000000021b72ca */ /* 0x000fe200000e0000 */
[----:B------:R-:W-:-:S05]  /*2e90*/  IMAD.MOV.U32 R2, RZ, RZ, 0x140 ;  /* 0x00000140ff027424 */ /* 0x000fca00078e00ff */
[----:B------:R-:W-:Y:S01]  /*2ea0*/  R2UR UR28, R2 ;  /* 0x00000000021c72ca */ /* 0x000fe200000e0000 */
[----:B---3--:R-:W-:-:S14]  /*2eb0*/  @!P0 BRA `(.L_x_24) ;  /* 0x000000b000308947 */ /* 0x008fdc0003800000 */
.L_x_94:
[----:B------:R2:W-:Y:S01]  /*2ec0*/  UTCHMMA tmem[UR36], gdesc[UR4], tmem[UR37], tmem[UR48], idesc[UR49], UP0 ;  /* 0x00ff3004240079ea */ /* 0x0005e20008000025 */
[----:B------:R-:W-:Y:S01]  /*2ed0*/  UTCHMMA tmem[UR34], gdesc[UR22], tmem[UR35], tmem[UR46], idesc[UR47], UPT ;  /* 0x00ff2e16220079ea */ /* 0x000fe2000b800023 */
[----:B------:R3:W-:Y:S01]  /*2ee0*/  UTCHMMA tmem[UR17], gdesc[UR20], tmem[UR33], tmem[UR44], idesc[UR45], UPT ;  /* 0x00ff2c14110079ea */ /* 0x0007e2000b800021 */
[----:B------:R-:W-:Y:S01]  /*2ef0*/  IMAD.U32 R3, RZ, RZ, UR10 ;  /* 0x0000000aff037e24 */ /* 0x000fe2000f8e00ff */
[----:B------:R-:W-:Y:S01]  /*2f00*/  UTCHMMA tmem[UR31], gdesc[UR18], tmem[UR32], tmem[UR42], idesc[UR43], UPT ;  /* 0x00ff2a121f0079ea */ /* 0x000fe2000b800020 */
[----:B------:R4:W-:Y:S01]  /*2f10*/  UTCHMMA tmem[UR29], gdesc[UR14], tmem[UR30], tmem[UR40], idesc[UR41], UPT ;  /* 0x00ff280e1d0079ea */ /* 0x0009e2000b80001e */
[----:B------:R5:W-:Y:S01]  /*2f20*/  UTCHMMA tmem[UR27], gdesc[UR12], tmem[UR28], tmem[UR38], idesc[UR39], UPT ;  /* 0x00ff260c1b0079ea */ /* 0x000be2000b80001c */
[----:B------:R-:W1:Y:S02]  /*2f30*/  SYNCS.PHASECHK.TRANS64.TRYWAIT P0, [UR11+0xe8], R3 ;  /* 0x0000e803ff0075a7 */ /* 0x000e64000800110b */
[----:B-1----:R-:W-:-:S05]  /*2f40*/  IMAD.MOV.U32 R2, RZ, RZ, 0xf0 ;  /* 0x000000f0ff027424 */ /* 0x002fca00078e00ff */
[----:B------:R-:W-:Y:S02]  /*2f50*/  R2UR UR25, R2 ;  /* 0x00000000021972ca */ /* 0x000fe400000e0000 */
[----:B------:R-:W-:-:S04]  /*2f60*/  MOV R2, 0x140 ;  /* 0x0000014000027802 */ /* 0x000fc80000000f00 */
[----:B------:R-:W-:Y:S01]  /*2f70*/  R2UR UR26, R2 ;  /* 0x00000000021a72ca */ /* 0x000fe200000e0000 */
[----:B------:R-:W-:Y:S01]  /*2f80*/  IMAD.MOV.U32 R2, RZ, RZ, 0xf8 ;  /* 0x000000f8ff027424 */ /* 0x000fe200078e00ff */
[----:B--2---:R-:W-:-:S04]  /*2f90*/  UIADD3 UR4, UPT, UPT, UR16, 0x70, URZ ;  /* 0x0000007010047890 */ /* 0x004fc8000fffe0ff */
[----:B---3--:R-:W-:Y:S01]  /*2fa0*/  R2UR UR17, R2 ;  /* 0x00000000021172ca */ /* 0x008fe200000e0000 */
[----:B------:R-:W-:Y:S01]  /*2fb0*/  UIADD3 UR5, UPT, UPT, UR11, 0x108, URZ ;  /* 0x000001080b057890 */ /* 0x000fe2000fffe0ff */
[----:B------:R-:W-:Y:S01]  /*2fc0*/  MOV R2, 0x140 ;  /* 0x0000014000027802 */ /* 0x000fe20000000f00 */
[----:B----4-:R-:W-:Y:S01]  /*2fd0*/  UMOV UR14, 0x0 ;  /* 0x00000000000e7882 */ /* 0x010fe20000000000 */
[----:B------:R-:W-:Y:S01]  /*2fe0*/  UMOV UR15, 0x8110490 ;  /* 0x08110490000f7882 */ /* 0x000fe20000000000 */
[----:B-----5:R-:W-:Y:S01]  /*2ff0*/  UMOV UR12, 0x0 ;  /* 0x00000000000c7882 */ /* 0x020fe20000000000 */
[----:B------:R-:W-:Y:S01]  /*3000*/  R2UR UR18, R2 ;  /* 0x00000000021272ca */ /* 0x000fe200000e0000 */
[----:B------:R-:W-:Y:S01]  /*3010*/  UMOV UR13, 0x8110490 ;  /* 0x08110490000d7882 */ /* 0x000fe20000000000 */
[----:B------:R-:W-:-:S13]  /*3020*/  @!P0 BRA `(.L_x_25) ;  /* 0x000000ac00f48947 */ /* 0x000fda0003800000 */
.L_x_96:
[----:B------:R2:W-:Y:S01]  /*3030*/  UTCHMMA tmem[UR25], gdesc[UR8], tmem[UR26], tmem[UR14], idesc[UR15], UPT ;  /* 0x00ff0e08190079ea */ /* 0x0005e2000b80001a */
[----:B------:R2:W-:Y:S01]  /*3040*/  UTCHMMA tmem[UR17], gdesc[UR6], tmem[UR18], tmem[UR12], idesc[UR13], UPT ;  /* 0x00ff0c06110079ea */ /* 0x0005e2000b800012 */
[----:B------:R2:W-:Y:S01]  /*3050*/  UTCBAR [UR5], URZ ;  /* 0x000000ff050073e9 */ /* 0x0005e200080000ff */
[----:B------:R2:W-:Y:S01]  /*3060*/  UTCBAR [UR4], URZ ;  /* 0x000000ff040073e9 */ /* 0x0005e200080000ff */
[----:B------:R-:W-:Y:S01]  /*3070*/  NOP ;  /* 0x0000000000007918 */ /* 0x000fe20000000000 */
.L_x_9:
[----:B------:R-:W-:Y:S01]  /*3080*/  ELECT P0, URZ, PT ;  /* 0x0000000000ff782f */ /* 0x000fe20003800000 */
[----:B-1----:R-:W-:Y:S01]  /*3090*/  IMAD.MOV.U32 R2, RZ, RZ, 0x1 ;  /* 0x00000001ff027424 */ /* 0x002fe200078e00ff */
[----:B--2---:R-:W-:Y:S01]  /*30a0*/  UMOV UR4, 0x40 ;  /* 0x0000004000047882 */ /* 0x004fe20000000000 */
[----:B------:R-:W-:Y:S01]  /*30b0*/  R2UR UR5, R12 ;  /* 0x000000000c0572ca */ /* 0x000fe200000e0000 */
[----:B------:R-:W-:Y:S01]  /*30c0*/  ULEA UR4, UR24, UR4, 0x18 ;  /* 0x0000000418047291 */ /* 0x000fe2000f8ec0ff */
[----:B------:R-:W-:Y:S01]  /*30d0*/  UVIRTCOUNT.DEALLOC.SMPOOL 0x80 ;  /* 0x000000800000784c */ /* 0x000fe20000000000 */
[----:B------:R-:W-:Y:S01]  /*30e0*/  UMOV UR6, 0xffff ;  /* 0x0000ffff00067882 */ /* 0x000fe20000000000 */
[----:B------:R-:W-:-:S06]  /*30f0*/  UMOV UR9, 0x1 ;  /* 0x0000000100097882 */ /* 0x000fcc0000000000 */
[----:B------:R-:W-:-:S05]  /*3100*/  @P0 PRMT R3, R2, 0x7610, R3 ;  /* 0x0000761002030816 */ /* 0x000fca0000000003 */
[----:B------:R-:W-:Y:S01]  /*3110*/  @P0 STS.U8 [UR4], R3 ;  /* 0x00000003ff000988 */ /* 0x000fe20008000004 */
[----:B------:R-:W-:Y:S06]  /*3120*/  BAR.SYNC.DEFER_BLOCKING 0x2, 0x1a0 ;  /* 0x0086800000007b1d */ /* 0x000fec0000010000 */
[----:B------:R-:W-:Y:S01]  /*3130*/  NOP ;  /* 0x0000000000007918 */ /* 0x000fe20000000000 */
[----:B------:R-:W-:Y:S02]  /*3140*/  UMOV UR4, 0x50 ;  /* 0x0000005000047882 */ /* 0x000fe40000000000 */
[----:B------:R-:W-:-:S02]  /*3150*/  ULEA UR8, UR24, UR4, 0x18 ;  /* 0x0000000418087291 */ /* 0x000fc4000f8ec0ff */
[----:B------:R-:W-:-:S04]  /*3160*/  ULOP3.LUT UR4, UR5, 0xffff, URZ, 0xc0, !UPT ;  /* 0x0000ffff05047892 */ /* 0x000fc8000f8ec0ff */
[----:B------:R-:W-:-:S03]  /*3170*/  USHF.R.U32.HI UR4, URZ, 0x5, UR4 ;  /* 0x00000005ff047899 */ /* 0x000fc60008011604 */
[----:B------:R-:W1:Y:S01]  /*3180*/  LDS R2, [UR8] ;  /* 0x00000008ff027984 */ /* 0x000e620008000800 */
[----:B------:R-:W-:Y:S02]  /*3190*/  UIADD3 UR5, UPT, UPT, UR4, 0x10, URZ ;  /* 0x0000001004057890 */ /* 0x000fe4000fffe0ff */
[----:B------:R-:W-:Y:S02]  /*31a0*/  USHF.L.U32 UR6, UR6, UR4, URZ ;  /* 0x0000000406067299 */ /* 0x000fe400080006ff */
[----:B------:R-:W-:-:S04]  /*31b0*/  USHF.L.U32 UR4, UR9, UR5, URZ ;  /* 0x0000000509047299 */ /* 0x000fc800080006ff */
[----:B------:R-:W-:-:S04]  /*31c0*/  ULOP3.LUT UR4, UR4, UR6, URZ, 0xfc, !UPT ;  /* 0x0000000604047292 */ /* 0x000fc8000f8efcff */
[----:B------:R-:W-:Y:S01]  /*31d0*/  ULOP3.LUT UR6, UR4, 0xffff, URZ, 0xc0, !UPT ;  /* 0x0000ffff04067892 */ /* 0x000fe2000f8ec0ff */
[----:B-1----:R-:W-:-:S13]  /*31e0*/  R2UR UR7, R2 ;  /* 0x00000000020772ca */ /* 0x002fda00000e0000 */
[----:B------:R-:W-:-:S04]  /*31f0*/  ULOP3.LUT UR5, UR4, 0xffff, UR7, 0x80, !UPT ;  /* 0x0000ffff04057892 */ /* 0x000fc8000f8e8007 */
[----:B------:R-:W-:-:S09]  /*3200*/  UISETP.NE.AND UP0, UPT, UR5, UR6, UPT ;  /* 0x000000060500728c */ /* 0x000fd2000bf05270 */
[----:B------:R-:W-:Y:S05]  /*3210*/  BRA.U UP0, `(.L_x_26) ;  /* 0x00000001004c7547 */ /* 0x000fea000b800000 */
[----:B------:R-:W-:Y:S02]  /*3220*/  USHF.R.U32.HI UR5, URZ, 0x10, UR4 ;  /* 0x00000010ff057899 */ /* 0x000fe40008011604 */
[----:B------:R-:W-:-:S04]  /*3230*/  USHF.R.U32.HI UR6, URZ, 0x10, UR7 ;  /* 0x00000010ff067899 */ /* 0x000fc80008011607 */
[----:B------:R-:W-:-:S04]  /*3240*/  ULOP3.LUT UR6, UR6, UR5, URZ, 0xc0, !UPT ;  /* 0x0000000506067292 */ /* 0x000fc8000f8ec0ff */
[----:B------:R-:W-:-:S09]  /*3250*/  UISETP.NE.AND UP0, UPT, UR6, UR5, UPT ;  /* 0x000000050600728c */ /* 0x000fd2000bf05270 */
[----:B------:R-:W-:Y:S05]  /*3260*/  BRA.U UP0, `(.L_x_27) ;  /* 0x00000001002c7547 */ /* 0x000fea000b800000 */
[----:B------:R-:W1:Y:S01]  /*3270*/  S2R R3, SR_LANEID ;  /* 0x0000000000037919 */ /* 0x000e620000000000 */
[----:B------:R-:W-:-:S03]  /*3280*/  ULOP3.LUT UR5, URZ, UR4, URZ, 0x33, !UPT ;  /* 0x00000004ff057292 */ /* 0x000fc6000f8e33ff */
[----:B------:R-:W-:Y:S02]  /*3290*/  VOTEU.ANY UR4, UPT, PT ;  /* 0x0000000000047886 */ /* 0x000fe400038e0100 */
[----:B------:R-:W-:Y:S01]  /*32a0*/  UFLO.U32 UR4, UR4 ;  /* 0x00000004000472bd */ /* 0x000fe200080e0000 */
[----:B------:R-:W-:-:S04]  /*32b0*/  IMAD.U32 R2, RZ, RZ, UR5 ;  /* 0x00000005ff027e24 */ /* 0x000fc8000f8e00ff */
[----:B------:R-:W2:Y:S02]  /*32c0*/  REDUX UR6, R2 ;  /* 0x00000000020673c4 */ /* 0x000ea40000000000 */
[----:B------:R3:W-:Y:S01]  /*32d0*/  UTCATOMSWS.AND URZ, UR5 ;  /* 0x0000000500ff79e3 */ /* 0x0007e20008000000 */
[----:B-1----:R-:W-:Y:S02]  /*32e0*/  ISETP.EQ.U32.AND P0, PT, R3, UR4, PT ;  /* 0x0000000403007c0c */ /* 0x002fe4000bf02070 */
[----:B--2---:R-:W-:-:S11]  /*32f0*/  MOV R3, UR6 ;  /* 0x0000000600037c02 */ /* 0x004fd60008000f00 */
[----:B------:R3:W-:Y:S01]  /*3300*/  @P0 ATOMS.AND RZ, [UR8], R3 ;  /* 0x00000003ffff098c */ /* 0x0007e2000a800008 */
[----:B------:R-:W-:Y:S05]  /*3310*/  BRA `(.L_x_28) ;  /* 0x0000000000147947 */ /* 0x000fea0003800000 */
.L_x_27:
[----:B------:R-:W-:Y:S02]  /*3320*/  MOV R2, 0x3340 ;  /* 0x0000334000027802 */ /* 0x000fe40000000f00 */
[----:B------:R-:W-:Y:S05]  /*3330*/  CALL.REL.NOINC `($__internal_0_$__cuda_sm10x_tcgen05_guardrail_trap_col_being_dealloced_not_returned_by_alloc) ;  /* 0x000000b400a47944 */ /* 0x000fea0003c00000 */
[----:B------:R-:W-:Y:S05]  /*3340*/  BRA `(.L_x_28) ;  /* 0x0000000000087947 */ /* 0x000fea0003800000 */
.L_x_26:
[----:B------:R-:W-:Y:S02]  /*3350*/  MOV R2, 0x3370 ;  /* 0x0000337000027802 */ /* 0x000fe40000000f00 */
[----:B------:R-:W-:Y:S05]  /*3360*/  CALL.REL.NOINC `($__internal_2_$__cuda_sm10x_tcgen05_guardrail_trap_unallocated_columns_being_dealloced) ;  /* 0x000000b400b07944 */ /* 0x000fea0003c00000 */
.L_x_28:
[----:B------:R-:W-:Y:S01]  /*3370*/  NOP ;  /* 0x0000000000007918 */ /* 0x000fe20000000000 */
[----:B------:R-:W-:Y:S05]  /*3380*/  BRA `(.L_x_2) ;  /* 0x0000001000107947 */ /* 0x000fea0003800000 */
.L_x_1:
[----:B------:R-:W-:-:S09]  /*3390*/  UISETP.NE.AND UP0, UPT, UR53, 0xe, UPT ;  /* 0x0000000e3500788c */ /* 0x000fd2000bf05270 */
[----:B------:R-:W-:Y:S05]  /*33a0*/  BRA.U !UP0, `(.L_x_29) ;  /* 0x0000000108147547 */ /* 0x000fea000b800000 */
[----:B------:R-:W-:-:S09]  /*33b0*/  UISETP.NE.AND UP0, UPT, UR53, 0xf, UPT ;  /* 0x0000000f3500788c */ /* 0x000fd2000bf05270 */
[----:B------:R-:W-:Y:S05]  /*33c0*/  BRA.U UP0, `(.L_x_2) ;  /* 0x0000001100007547 */ /* 0x000fea000b800000 */
[----:B------:R-:W-:-:S08]  /*33d0*/  NOP ;  /* 0x0000000000007918 */ /* 0x000fd00000000000 */
[----:B------:R-:W1:-:S00]  /*33e0*/  USETMAXREG.DEALLOC.CTAPOOL 0x30 ;  /* 0x00000030000079c8 */ /* 0x000e4000080e0500 */
[----:B-1----:R-:W-:Y:S05]  /*33f0*/  BRA `(.L_x_30) ;  /* 0x0000008400d07947 */ /* 0x002fea0003800000 */
.L_x_29:
[----:B------:R-:W-:-:S08]  /*3400*/  NOP ;  /* 0x0000000000007918 */ /* 0x000fd00000000000 */
[----:B------:R-:W1:-:S00]  /*3410*/  USETMAXREG.DEALLOC.CTAPOOL 0x30 ;  /* 0x00000030000079c8 */ /* 0x000e4000080e0500 */
[----:B------:R-:W2:Y:S01]  /*3420*/  S2UR UR11, SR_CTAID.X ;  /* 0x00000000000b79c3 */ /* 0x000ea20000002500 */
[----:B------:R-:W2:Y:S01]  /*3430*/  LDCU UR4, c[0x0][0x640] ;  /* 0x0000c800ff0477ac */ /* 0x000ea20008000800 */
[----:B-1----:R-:W-:Y:S01]  /*3440*/  HFMA2 R5, -RZ, RZ, 0, 5.9604644775390625e-08 ;  /* 0x00000001ff057431 */ /* 0x002fe200000001ff */
[----:B------:R-:W-:Y:S01]  /*3450*/  MOV R4, 0x1 ;  /* 0x0000000100047802 */ /* 0x000fe20000000f00 */
[----:B------:R-:W1:Y:S01]  /*3460*/  LDCU.U8 UR8, c[0x0][0x644] ;  /* 0x0000c880ff0877ac */ /* 0x000e620008000000 */
[----:B------:R-:W3:Y:S01]  /*3470*/  LDCU.U8 UR7, c[0x0][0x645] ;  /* 0x0000c8a0ff0777ac */ /* 0x000ee20008000000 */
[----:B------:R-:W4:Y:S01]  /*3480*/  LDCU UR6, c[0x0][0x654] ;  /* 0x0000ca80ff0677ac */ /* 0x000f220008000800 */
[----:B------:R-:W5:Y:S01]  /*3490*/  LDCU.U8 UR14, c[0x0][0x638] ;  /* 0x0000c700ff0e77ac */ /* 0x000f620008000000 */
[----:B------:R-:W5:Y:S01]  /*34a0*/  LDCU.U8 UR15, c[0x0][0x650] ;  /* 0x0000ca00ff0f77ac */ /* 0x000f620008000000 */
[----:B--2---:R-:W-:Y:S01]  /*34b0*/  UIMAD.WIDE.U32 UR4, UR11, UR4, URZ ;  /* 0x000000040b0472a5 */ /* 0x004fe2000f8e00ff */
[----:B------:R-:W2:Y:S03]  /*34c0*/  LDCU.U8 UR12, c[0x0][0x639] ;  /* 0x0000c720ff0c77ac */ /* 0x000ea60008000000 */
[----:B------:R-:W-:Y:S01]  /*34d0*/  UIADD3 UR4, UPT, UPT, -UR5, UR11, URZ ;  /* 0x0000000b05047290 */ /* 0x000fe2000fffe1ff */
[----:B------:R-:W2:Y:S03]  /*34e0*/  LDCU.U8 UR13, c[0x0][0x651] ;  /* 0x0000ca20ff0d77ac */ /* 0x000ea60008000000 */
[----:B-1----:R-:W-:Y:S01]  /*34f0*/  USHF.R.U32.HI UR4, URZ, UR8, UR4 ;  /* 0x00000008ff047299 */ /* 0x002fe20008011604 */
[----:B------:R-:W1:Y:S03]  /*3500*/  LDCU.64 UR8, c[0x0][0x630] ;  /* 0x0000c600ff0877ac */ /* 0x000e660008000a00 */
[----:B------:R-:W-:-:S04]  /*3510*/  UIADD3 UR4, UPT, UPT, UR5, UR4, URZ ;  /* 0x0000000405047290 */ /* 0x000fc8000fffe0ff */
[----:B---3--:R-:W-:Y:S01]  /*3520*/  USHF.R.U32.HI UR10, URZ, UR7, UR4 ;  /* 0x00000007ff0a7299 */ /* 0x008fe20008011604 */
[----:B------:R-:W3:Y:S03]  /*3530*/  LDCU UR7, c[0x0][0x63c] ;  /* 0x0000c780ff0777ac */ /* 0x000ee60008000800 */
[----:B----4-:R-:W-:Y:S02]  /*3540*/  UISETP.GE.AND UP0, UPT, UR10, UR6, UPT ;  /* 0x000000060a00728c */ /* 0x010fe4000bf06270 */
[----:B------:R-:W-:Y:S02]  /*3550*/  UIADD3 UR4, UPT, UPT, -UR10, URZ, URZ ;  /* 0x000000ff0a047290 */ /* 0x000fe4000fffe1ff */
[----:B-----5:R-:W-:Y:S01]  /*3560*/  USEL UR6, UR14, UR15, !UP0 ;  /* 0x0000000f0e067287 */ /* 0x020fe2000c000000 */
[----:B------:R-:W4:Y:S03]  /*3570*/  LDCU.U8 UR15, c[0x0][0x62c] ;  /* 0x0000c580ff0f77ac */ /* 0x000f260008000000 */
[----:B------:R-:W-:-:S03]  /*3580*/  ULOP3.LUT UR6, UR6, 0xff, URZ, 0xc0, !UPT ;  /* 0x000000ff06067892 */ /* 0x000fc6000f8ec0ff */
[----:B-1----:R-:W1:Y:S01]  /*3590*/  @UP0 LDCU UR9, c[0x0][0x64c] ;  /* 0x0000c980ff0907ac */ /* 0x002e620008000800 */
[----:B---3--:R-:W-:Y:S01]  /*35a0*/  UIMAD UR7, UR4, UR7, UR11 ;  /* 0x00000007040772a4 */ /* 0x008fe2000f8e020b */
[----:B------:R-:W3:Y:S01]  /*35b0*/  @UP0 LDCU UR8, c[0x0][0x648] ;  /* 0x0000c900ff0807ac */ /* 0x000ee20008000800 */
[----:B------:R-:W5:Y:S02]  /*35c0*/  LDCU.U8 UR14, c[0x0][0x62d] ;  /* 0x0000c5a0ff0e77ac */ /* 0x000f640008000000 */
[----:B-1----:R-:W-:Y:S02]  /*35d0*/  UIMAD.WIDE.U32 UR4, UR7, UR9, URZ ;  /* 0x00000009070472a5 */ /* 0x002fe4000f8e00ff */
[----:B--2---:R-:W-:Y:S02]  /*35e0*/  USEL UR9, UR12, UR13, !UP0 ;  /* 0x0000000d0c097287 */ /* 0x004fe4000c000000 */
[----:B------:R-:W-:Y:S01]  /*35f0*/  UIADD3 UR4, UPT, UPT, UR7, -UR5, URZ ;  /* 0x8000000507047290 */ /* 0x000fe2000fffe0ff */
[----:B------:R-:W1:Y:S03]  /*3600*/  LDCU.64 UR12, c[0x0][0x620] ;  /* 0x0000c400ff0c77ac */ /* 0x000e660008000a00 */
[----:B------:R-:W-:-:S02]  /*3610*/  USHF.R.U32.HI UR4, URZ, UR6, UR4 ;  /* 0x00000006ff047299 */ /* 0x000fc40008011604 */
[----:B------:R-:W-:Y:S02]  /*3620*/  ULOP3.LUT UR6, UR9, 0xff, URZ, 0xc0, !UPT ;  /* 0x000000ff09067892 */ /* 0x000fe4000f8ec0ff */
[----:B------:R-:W-:Y:S01]  /*3630*/  UIADD3 UR4, UPT, UPT, UR5, UR4, URZ ;  /* 0x0000000405047290 */ /* 0x000fe2000fffe0ff */
[----:B------:R-:W2:Y:S03]  /*3640*/  LDCU UR5, c[0x0][0x628] ;  /* 0x0000c500ff0577ac */ /* 0x000ea60008000800 */
[----:B------:R-:W-:-:S04]  /*3650*/  USHF.R.U32.HI UR27, URZ, UR6, UR4 ;  /* 0x00000006ff1b7299 */ /* 0x000fc80008011604 */
[----:B------:R-:W-:-:S04]  /*3660*/  UIADD3 UR4, UPT, UPT, -UR27, URZ, URZ ;  /* 0x000000ff1b047290 */ /* 0x000fc8000fffe1ff */
[----:B---3--:R-:W-:-:S04]  /*3670*/  UIMAD UR4, UR8, UR4, UR7 ;  /* 0x00000004080472a4 */ /* 0x008fc8000f8e0207 */
[----:B-1----:R-:W-:-:S04]  /*3680*/  UIMAD UR6, UR10, UR12, UR4 ;  /* 0x0000000c0a0672a4 */ /* 0x002fc8000f8e0204 */
[----:B--2---:R-:W-:-:S07]  /*3690*/  UIMAD.WIDE.U32 UR4, UR6, UR5, URZ ;  /* 0x00000005060472a5 */ /* 0x004fce000f8e00ff */
[----:B------:R-:W-:Y:S02]  /*36a0*/  UMOV UR4, UR5 ;  /* 0x0000000500047c82 */ /* 0x000fe40008000000 */
[----:B------:R-:W-:Y:S02]  /*36b0*/  UIADD3 UR21, UPT, UPT, UR6, -UR4, URZ ;  /* 0x8000000406157290 */ /* 0x000fe4000fffe0ff */
[----:B------:R-:W1:Y:S02]  /*36c0*/  LDCU UR5, c[0x0][0x60c] ;  /* 0x0000c180ff0577ac */ /* 0x000e640008000800 */
[----:B----4-:R-:W-:-:S04]  /*36d0*/  USHF.R.U32.HI UR21, URZ, UR15, UR21 ;  /* 0x0000000fff157299 */ /* 0x010fc80008011615 */
[----:B------:R-:W-:-:S03]  /*36e0*/  UIADD3 UR21, UPT, UPT, UR4, UR21, URZ ;  /* 0x0000001504157290 */ /* 0x000fc6000fffe0ff */
[----:B------:R-:W-:Y:S01]  /*36f0*/  UMOV UR4, URZ ;  /* 0x000000ff00047c82 */ /* 0x000fe20008000000 */
[----:B-----5:R-:W-:-:S04]  /*3700*/  USHF.R.U32.HI UR21, URZ, UR14, UR21 ;  /* 0x0000000eff157299 */ /* 0x020fc80008011615 */
[----:B------:R-:W-:Y:S02]  /*3710*/  UIADD3 UR20, UPT, UPT, -UR21, URZ, URZ ;  /* 0x000000ff15147290 */ /* 0x000fe4000fffe1ff */
[----:B-1----:R-:W-:Y:S02]  /*3720*/  UISETP.GE.AND UP0, UPT, UR11, UR5, UPT ;  /* 0x000000050b00728c */ /* 0x002fe4000bf06270 */
[----:B------:R-:W-:-:S07]  /*3730*/  UIMAD UR20, UR20, UR13, UR6 ;  /* 0x0000000d141472a4 */ /* 0x000fce000f8e0206 */
[----:B------:R-:W-:Y:S05]  /*3740*/  BRA.U UP0, `(.L_x_31) ;  /* 0x0000000900507547 */ /* 0x000fea000b800000 */
[----:B------:R-:W1:Y:S01]  /*3750*/  S2UR UR25, SR_CgaCtaId ;  /* 0x00000000001979c3 */ /* 0x000e620000008800 */
[----:B------:R-:W-:Y:S01]  /*3760*/  UMOV UR4, 0x400 ;  /* 0x0000040000047882 */ /* 0x000fe20000000000 */
[----:B------:R-:W-:Y:S01]  /*3770*/  MOV R3, 0x80000000 ;  /* 0x8000000000037802 */ /* 0x000fe20000000f00 */
[----:B------:R-:W2:Y:S01]  /*3780*/  LDCU UR11, c[0x0][0x614] ;  /* 0x0000c280ff0b77ac */ /* 0x000ea20008000800 */
[----:B------:R-:W3:Y:S01]  /*3790*/  LDCU UR9, c[0x0][0x38c] ;  /* 0x00007180ff0977ac */ /* 0x000ee20008000800 */
[----:B------:R-:W-:Y:S01]  /*37a0*/  UMOV UR16, 0x0 ;  /* 0x0000000000107882 */ /* 0x000fe20000000000 */
[----:B------:R-:W-:Y:S01]  /*37b0*/  UMOV UR17, 0x1 ;  /* 0x0000000100117882 */ /* 0x000fe20000000000 */
[----:B------:R-:W4:Y:S01]  /*37c0*/  LDCU.64 UR14, c[0x0][0x348] ;  /* 0x00006900ff0e77ac */ /* 0x000f220008000a00 */
[----:B--2---:R-:W-:Y:S02]  /*37d0*/  UIADD3 UR5, UPT, UPT, -UR27, UR11, URZ ;  /* 0x0000000b1b057290 */ /* 0x004fe4000fffe1ff */
[----:B-1----:R-:W-:Y:S01]  /*37e0*/  ULEA UR25, UR25, UR4, 0x18 ;  /* 0x0000000419197291 */ /* 0x002fe2000f8ec0ff */
[----:B------:R-:W1:Y:S01]  /*37f0*/  LDCU UR4, c[0x0][0x380] ;  /* 0x00007000ff0477ac */ /* 0x000e620008000800 */
[----:B---3--:R-:W-:-:S02]  /*3800*/  UIADD3 UR7, UPT, UPT, -UR9, URZ, URZ ;  /* 0x000000ff09077290 */ /* 0x008fc4000fffe1ff */
[----:B------:R-:W-:-:S05]  /*3810*/  UIADD3 UR10, UPT, UPT, UR9, -0x1, URZ ;  /* 0xffffffff090a7890 */ /* 0x000fca000fffe0ff */
[----:B------:R-:W2:Y:S01]  /*3820*/  SYNCS.PHASECHK.TRANS64.TRYWAIT P0, [UR25+0x70], R3 ;  /* 0x00007003ff0075a7 */ /* 0x000ea20008001119 */
[----:B------:R-:W-:Y:S02]  /*3830*/  USHF.R.S32.HI UR7, URZ, 0x1f, UR7 ;  /* 0x0000001fff077899 */ /* 0x000fe40008011407 */
[----:B------:R-:W-:Y:S02]  /*3840*/  USHF.R.S32.HI UR6, URZ, 0x1f, UR10 ;  /* 0x0000001fff067899 */ /* 0x000fe4000801140a */
[----:B------:R-:W-:Y:S02]  /*3850*/  UISETP.GT.AND UP0, UPT, UR9, URZ, UPT ;  /* 0x000000ff0900728c */ /* 0x000fe4000bf04270 */
[----:B-1----:R-:W-:Y:S02]  /*3860*/  UIADD3 UR4, UPT, UPT, UR9, -UR4, URZ ;  /* 0x8000000409047290 */ /* 0x002fe4000fffe0ff */
[----:B------:R-:W-:Y:S02]  /*3870*/  ULEA.HI UR9, UR7, -UR9, URZ, 0x7 ;  /* 0x8000000907097291 */ /* 0x000fe4000f8f38ff */
[----:B------:R-:W-:-:S02]  /*3880*/  ULEA UR4, UR5, UR4, 0x8 ;  /* 0x0000000405047291 */ /* 0x000fc4000f8e40ff */
[----:B------:R-:W-:Y:S02]  /*3890*/  ULEA.HI UR7, UR6, UR10, URZ, 0x7 ;  /* 0x0000000a06077291 */ /* 0x000fe4000f8f38ff */
[----:B------:R-:W-:Y:S02]  /*38a0*/  UIADD3 UR8, UPT, UPT, -UR4, URZ, URZ ;  /* 0x000000ff04087290 */ /* 0x000fe4000fffe1ff */
[----:B------:R-:W-:Y:S02]  /*38b0*/  UIADD3 UR5, UPT, UPT, UR4, -0x1, URZ ;  /* 0xffffffff04057890 */ /* 0x000fe4000fffe0ff */
[----:B------:R-:W-:Y:S02]  /*38c0*/  USHF.R.S32.HI UR6, URZ, 0x1f, UR8 ;  /* 0x0000001fff067899 */ /* 0x000fe40008011408 */
[----:B------:R-:W-:Y:S02]  /*38d0*/  USHF.R.S32.HI UR8, URZ, 0x1f, UR5 ;  /* 0x0000001fff087899 */ /* 0x000fe40008011405 */
[----:B------:R-:W-:-:S02]  /*38e0*/  ULEA.HI UR6, UR6, -UR4, URZ, 0x7 ;  /* 0x8000000406067291 */ /* 0x000fc4000f8f38ff */
[----:B------:R-:W-:Y:S02]  /*38f0*/  @UP0 UIMAD.WIDE UR12, UR7, 0x2000000, UR16 ;  /* 0x02000000070c08a5 */ /* 0x000fe4000f8e0210 */
[----:B------:R-:W-:Y:S02]  /*3900*/  USHF.R.S32.HI UR9, URZ, 0x7, UR9 ;  /* 0x00000007ff097899 */ /* 0x000fe40008011409 */
[----:B------:R-:W-:Y:S02]  /*3910*/  ULEA.HI UR8, UR8, UR5, URZ, 0x7 ;  /* 0x0000000508087291 */ /* 0x000fe4000f8f38ff */
[----:B------:R-:W-:Y:S02]  /*3920*/  USHF.R.S32.HI UR7, URZ, 0x7, UR6 ;  /* 0x00000007ff077899 */ /* 0x000fe40008011406 */
[----:B------:R-:W-:Y:S02]  /*3930*/  UIADD3 UR5, UPT, UPT, -UR9, URZ, URZ ;  /* 0x000000ff09057290 */ /* 0x000fe4000fffe1ff */
[----:B------:R-:W-:-:S02]  /*3940*/  ULEA.HI.SX32 UR6, UR8, 0x1, 0x19 ;  /* 0x0000000108067891 */ /* 0x000fc4000f8fcaff */
[----:B------:R-:W-:Y:S02]  /*3950*/  UIADD3 UR7, UPT, UPT, -UR7, URZ, URZ ;  /* 0x000000ff07077290 */ /* 0x000fe4000fffe1ff */
[----:B------:R-:W-:Y:S01]  /*3960*/  UISETP.GT.AND UP1, UPT, UR4, URZ, UPT ;  /* 0x000000ff0400728c */ /* 0x000fe2000bf24270 */
[----:B--2-4-:R-:W-:Y:S10]  /*3970*/  @!P0 BRA `(.L_x_32) ;  /* 0x000000a400c48947 */ /* 0x014ff40003800000 */
.L_x_98:
[----:B------:R-:W-:Y:S01]  /*3980*/  @!UP1 UMOV UR6, UR7 ;  /* 0x0000000700069c82 */ /* 0x000fe20008000000 */
[----:B------:R-:W-:Y:S01]  /*3990*/  @UP0 UMOV UR5, UR13 ;  /* 0x0000000d00050c82 */ /* 0x000fe20008000000 */
[----:B------:R-:W-:Y:S01]  /*39a0*/  ELECT P0, URZ, PT ;  /* 0x0000000000ff782f */ /* 0x000fe20003800000 */
[----:B------:R-:W-:Y:S02]  /*39b0*/  UISETP.LT.AND UP0, UPT, UR6, UR5, UPT ;  /* 0x000000050600728c */ /* 0x000fe4000bf01270 */
[----:B------:R-:W-:Y:S02]  /*39c0*/  UIADD3 UR16, UPT, UPT, UR25, 0x10c00, URZ ;  /* 0x00010c0019107890 */ /* 0x000fe4000fffe0ff */
[----:B------:R-:W-:Y:S02]  /*39d0*/  USEL UR6, UR6, UR5, UP0 ;  /* 0x0000000506067287 */ /* 0x000fe40008000000 */
[----:B------:R-:W-:Y:S02]  /*39e0*/  UIADD3 UR4, UP0, UPT, UR14, 0x100, URZ ;  /* 0x000001000e047890 */ /* 0x000fe4000ff1e0ff */
[----:B------:R-:W-:-:S02]  /*39f0*/  USHF.L.U32 UR14, UR6, 0x7, URZ ;  /* 0x00000007060e7899 */ /* 0x000fc400080006ff */
[----:B------:R-:W-:Y:S02]  /*3a00*/  UIADD3 UR17, UPT, UPT, UR25, 0x20, URZ ;  /* 0x0000002019117890 */ /* 0x000fe4000fffe0ff */
[----:B-1----:R-:W-:Y:S01]  /*3a10*/  @P0 MOV R2, 0x4000 ;  /* 0x0000400000020802 */ /* 0x002fe20000000f00 */
[----:B------:R-:W-:Y:S02]  /*3a20*/  UIADD3 UR19, UPT, UPT, UR14, -0x80, URZ ;  /* 0xffffff800e137890 */ /* 0x000fe4000fffe0ff */
[----:B------:R-:W-:Y:S01]  /*3a30*/  UIADD3.X UR5, UPT, UPT, URZ, UR15, URZ, UP0, !UPT ;  /* 0x0000000fff057290 */ /* 0x000fe200087fe4ff */
[----:B------:R1:W-:Y:S01]  /*3a40*/  @P0 SYNCS.ARRIVE.TRANS64 RZ, [UR25+0x20], R2 ;  /* 0x00002002ffff09a7 */ /* 0x0003e20008000019 */
[----:B------:R-:W-:-:S07]  /*3a50*/  UMOV UR18, URZ ;  /* 0x000000ff00127c82 */ /* 0x000fce0008000000 */
[----:B------:R2:W-:Y:S01]  /*3a60*/  UTMALDG.4D [UR16], [UR4], desc[URZ] ;  /* 0x0000ff10040075b4 */ /* 0x0005e20008019000 */
[----:B------:R-:W3:Y:S01]  /*3a70*/  SYNCS.PHASECHK.TRANS64.TRYWAIT P0, [UR25+0x10], R3 ;  /* 0x00001003ff0075a7 */ /* 0x000ee20008001119 */
[----:B--2---:R-:W2:Y:S02]  /*3a80*/  LDCU.64 UR4, c[0x0][0x348] ;  /* 0x00006900ff0477ac */ /* 0x004ea40008000a00 */
[----:B-123--:R-:W-:Y:S05]  /*3a90*/  @!P0 BRA `(.L_x_33) ;  /* 0x000000a4009c8947 */ /* 0x00efea0003800000 */
.L_x_100:
[----:B------:R-:W-:Y:S01]  /*3aa0*/  ELECT P0, URZ, PT ;  /* 0x0000000000ff782f */ /* 0x000fe20003800000 */
[----:B------:R-:W-:Y:S02]  /*3ab0*/  ULOP3.LUT UR27, URZ, UR27, URZ, 0x33, !UPT ;  /* 0x0000001bff1b7292 */ /* 0x000fe4000f8e33ff */
[----:B------:R-:W-:Y:S02]  /*3ac0*/  UIADD3 UR4, UP0, UPT, UR4, 0x80, URZ ;  /* 0x0000008004047890 */ /* 0x000fe4000ff1e0ff */
[----:B------:R-:W-:Y:S02]  /*3ad0*/  UIADD3 UR27, UPT, UPT, UR27, UR11, URZ ;  /* 0x0000000b1b1b7290 */ /* 0x000fe4000fffe0ff */
[----:B------:R-:W-:Y:S02]  /*3ae0*/  UIADD3 UR24, UPT, UPT, UR25, 0x8c00, URZ ;  /* 0x00008c0019187890 */ /* 0x000fe4000fffe0ff */
[----:B------:R-:W-:Y:S02]  /*3af0*/  USHF.L.U32 UR27, UR27, 0x8, URZ ;  /* 0x000000081b1b7899 */ /* 0x000fe400080006ff */
[----:B------:R-:W-:-:S02]  /*3b00*/  UIADD3.X UR5, UPT, UPT, URZ, UR5, URZ, UP0, !UPT ;  /* 0x00000005ff057290 */ /* 0x000fc400087fe4ff */
[----:B-1----:R-:W-:Y:S01]  /*3b10*/  @P0 MOV R2, 0x4000 ;  /* 0x0000400000020802 */ /* 0x002fe20000000f00 */
[----:B------:R-:W-:Y:S01]  /*3b20*/  UMOV UR26, URZ ;  /* 0x000000ff001a7c82 */ /* 0x000fe20008000000 */
[----:B------:R-:W-:Y:S01]  /*3b30*/  UMOV UR28, UR20 ;  /* 0x00000014001c7c82 */ /* 0x000fe20008000000 */
[----:B------:R-:W-:Y:S01]  /*3b40*/  UMOV UR29, UR21 ;  /* 0x00000015001d7c82 */ /* 0x000fe20008000000 */
[----:B------:R1:W-:Y:S03]  /*3b50*/  @P0 SYNCS.ARRIVE.TRANS64 RZ, [UR25], R2 ;  /* 0x00000002ffff09a7 */ /* 0x0003e60008000019 */
[----:B------:R2:W-:Y:S01]  /*3b60*/  UTMALDG.4D [UR24], [UR4], desc[URZ] ;  /* 0x0000ff18040075b4 */ /* 0x0005e20008019000 */
[----:B------:R-:W3:Y:S01]  /*3b70*/  SYNCS.PHASECHK.TRANS64.TRYWAIT P0, [UR25+0x18], R3 ;  /* 0x00001803ff0075a7 */ /* 0x000ee20008001119 */
[----:B--2---:R-:W2:Y:S02]  /*3b80*/  LDCU.64 UR4, c[0x0][0x348] ;  /* 0x00006900ff0477ac */ /* 0x004ea40008000a00 */
[----:B-123--:R-:W-:Y:S05]  /*3b90*/  @!P0 BRA `(.L_x_34) ;  /* 0x000000a4007c8947 */ /* 0x00efea0003800000 */
.L_x_102:
[----:B------:R-:W-:Y:S01]  /*3ba0*/  ELECT P0, URZ, PT ;  /* 0x0000000000ff782f */ /* 0x000fe20003800000 */
[----:B------:R-:W-:Y:S02]  /*3bb0*/  UIADD3 UR4, UP0, UPT, UR4, 0x80, URZ ;  /* 0x0000008004047890 */ /* 0x000fe4000ff1e0ff */
[----:B------:R-:W-:Y:S02]  /*3bc0*/  UIADD3 UR8, UPT, UPT, UR25, 0xcc00, URZ ;  /* 0x0000cc0019087890 */ /* 0x000fe4000fffe0ff */
[----:B------:R-:W-:Y:S02]  /*3bd0*/  UIADD3 UR9, UPT, UPT, UR25, 0x8, URZ ;  /* 0x0000000819097890 */ /* 0x000fe4000fffe0ff */
[----:B------:R-:W-:Y:S02]  /*3be0*/  UIADD3 UR11, UPT, UPT, UR27, 0x80, URZ ;  /* 0x000000801b0b7890 */ /* 0x000fe4000fffe0ff */
[----:B------:R-:W-:Y:S01]  /*3bf0*/  UIADD3.X UR5, UPT, UPT, URZ, UR5, URZ, UP0, !UPT ;  /* 0x00000005ff057290 */ /* 0x000fe200087fe4ff */
[----:B------:R-:W-:-:S03]  /*3c00*/  UMOV UR10, URZ ;  /* 0x000000ff000a7c82 */ /* 0x000fc60008000000 */
[----:B-1----:R-:W-:Y:S01]  /*3c10*/  @P0 MOV R2, 0x4000 ;  /* 0x0000400000020802 */ /* 0x002fe20000000f00 */
[----:B------:R-:W-:Y:S01]  /*3c20*/  UMOV UR12, UR20 ;  /* 0x00000014000c7c82 */ /* 0x000fe20008000000 */
[----:B------:R-:W-:Y:S02]  /*3c30*/  UMOV UR13, UR21 ;  /* 0x00000015000d7c82 */ /* 0x000fe40008000000 */
[----:B------:R1:W-:Y:S01]  /*3c40*/  @P0 SYNCS.ARRIVE.TRANS64 RZ, [UR25+0x8], R2 ;  /* 0x00000802ffff09a7 */ /* 0x0003e20008000019 */
[----:B------:R2:W-:Y:S01]  /*3c50*/  UTMALDG.4D [UR8], [UR4], desc[URZ] ;  /* 0x0000ff08040075b4 */ /* 0x0005e20008019000 */
[----:B------:R-:W3:Y:S01]  /*3c60*/  SYNCS.PHASECHK.TRANS64.TRYWAIT P0, [UR25+0x78], R3 ;  /* 0x00007803ff0075a7 */ /* 0x000ee20008001119 */
[----:B--2---:R-:W2:Y:S02]  /*3c70*/  LDCU.64 UR4, c[0x0][0x348] ;  /* 0x00006900ff0477ac */ /* 0x004ea40008000a00 */
[----:B-123--:R-:W-:Y:S05]  /*3c80*/  @!P0 BRA `(.L_x_35) ;  /* 0x000000a400608947 */ /* 0x00efea0003800000 */
.L_x_104:
[----:B------:R-:W-:Y:S01]  /*3c90*/  ELECT P0, URZ, PT ;  /* 0x0000000000ff782f */ /* 0x000fe20003800000 */
[----:B------:R-:W-:Y:S01]  /*3ca0*/  HFMA2 R4, -RZ, RZ, 0, 5.9604644775390625e-08 ;  /* 0x00000001ff047431 */ /* 0x000fe200000001ff */
[----:B------:R-:W-:Y:S01]  /*3cb0*/  UIADD3 UR4, UP0, UPT, UR4, 0x180, URZ ;  /* 0x0000018004047890 */ /* 0x000fe2000ff1e0ff */
[----:B-1----:R-:W-:Y:S01]  /*3cc0*/  IMAD.MOV.U32 R5, RZ, RZ, RZ ;  /* 0x000000ffff057224 */ /* 0x002fe200078e00ff */
[----:B------:R-:W-:Y:S02]  /*3cd0*/  UIADD3 UR16, UPT, UPT, UR25, 0x14c00, URZ ;  /* 0x00014c0019107890 */ /* 0x000fe4000fffe0ff */
[----:B------:R-:W-:Y:S02]  /*3ce0*/  UIADD3.X UR5, UPT, UPT, URZ, UR5, URZ, UP0, !UPT ;  /* 0x00000005ff057290 */ /* 0x000fe400087fe4ff */
[----:B------:R-:W-:Y:S02]  /*3cf0*/  UISETP.GE.AND UP0, UPT, UR6, 0x2, UPT ;  /* 0x000000020600788c */ /* 0x000fe4000bf06270 */
[----:B------:R-:W-:Y:S01]  /*3d00*/  UIADD3 UR17, UPT, UPT, UR25, 0x28, URZ ;  /* 0x0000002819117890 */ /* 0x000fe2000fffe0ff */
[----:B------:R-:W-:-:S02]  /*3d10*/  UMOV UR18, URZ ;  /* 0x000000ff00127c82 */ /* 0x000fc40008000000 */
[----:B------:R-:W-:-:S04]  /*3d20*/  @P0 IMAD.MOV.U32 R2, RZ, RZ, 0x4000 ;  /* 0x00004000ff020424 */ /* 0x000fc800078e00ff */
[----:B------:R1:W-:Y:S02]  /*3d30*/  @P0 SYNCS.ARRIVE.TRANS64 RZ, [UR25+0x28], R2 ;  /* 0x00002802ffff09a7 */ /* 0x0003e40008000019 */
[----:B------:R2:W-:Y:S02]  /*3d40*/  UTMALDG.4D [UR16], [UR4], desc[URZ] ;  /* 0x0000ff10040075b4 */ /* 0x0005e40008019000 */
[----:B--2---:R-:W-:Y:S01]  /*3d50*/  UMOV UR4, 0x2 ;  /* 0x0000000200047882 */ /* 0x004fe20000000000 */
[----:B------:R-:W-:Y:S05]  /*3d60*/  BRA.U !UP0, `(.L_x_31) ;  /* 0x0000000108c87547 */ /* 0x000fea000b800000 */
[----:B------:R-:W2:Y:S01]  /*3d70*/  LDCU.64 UR4, c[0x0][0x348] ;  /* 0x00006900ff0477ac */ /* 0x000ea20008000a00 */
[----:B------:R-:W-:Y:S02]  /*3d80*/  MOV R4, 0x1 ;  /* 0x0000000100047802 */ /* 0x000fe40000000f00 */
[----:B------:R-:W-:Y:S01]  /*3d90*/  MOV R3, 0x4000 ;  /* 0x0000400000037802 */ /* 0x000fe20000000f00 */
[----:B------:R-:W-:Y:S01]  /*3da0*/  UIADD3 UR7, UPT, UPT, -UR6, URZ, URZ ;  /* 0x000000ff06077290 */ /* 0x000fe2000fffe1ff */
[----:B------:R-:W-:Y:S01]  /*3db0*/  UMOV UR18, URZ ;  /* 0x000000ff00127c82 */ /* 0x000fe20008000000 */
[----:B------:R-:W-:Y:S01]  /*3dc0*/  UMOV UR10, URZ ;  /* 0x000000ff000a7c82 */ /* 0x000fe20008000000 */
[----:B--2---:R-:W-:Y:S02]  /*3dd0*/  UIADD3 UR26, UP1, UPT, UR4, 0x100, URZ ;  /* 0x00000100041a7890 */ /* 0x004fe4000ff3e0ff */
[----:B------:R-:W-:Y:S02]  /*3de0*/  UIADD3 UR22, UP0, UPT, UR4, 0x180, URZ ;  /* 0x0000018004167890 */ /* 0x000fe4000ff1e0ff */
[----:B------:R-:W-:-:S02]  /*3df0*/  UIADD3.X UR27, UPT, UPT, URZ, UR5, URZ, UP1, !UPT ;  /* 0x00000005ff1b7290 */ /* 0x000fc40008ffe4ff */
[----:B------:R-:W-:Y:S01]  /*3e00*/  UIADD3.X UR23, UPT, UPT, URZ, UR5, URZ, UP0, !UPT ;  /* 0x00000005ff177290 */ /* 0x000fe200087fe4ff */
[----:B------:R-:W-:-:S11]  /*3e10*/  UMOV UR4, 0x2 ;  /* 0x0000000200047882 */ /* 0x000fd60000000000 */
.L_x_38:
[----:B------:R-:W-:Y:S01]  /*3e20*/  ULEA UR5, UR4, UR25, 0x3 ;  /* 0x0000001904057291 */ /* 0x000fe2000f8e18ff */
[----:B------:R-:W-:-:S08]  /*3e30*/  SHF.L.U32 R6, R4, 0x1f, RZ ;  /* 0x0000001f04067819 */ /* 0x000fd000000006ff */
[----:B--2---:R-:W2:Y:S02]  /*3e40*/  SYNCS.PHASECHK.TRANS64.TRYWAIT P0, [UR5+0x70], R6 ;  /* 0x00007006ff0075a7 */ /* 0x004ea40008001105 */
[----:B-12---:R-:W-:Y:S05]  /*3e50*/  @!P0 BRA `(.L_x_36) ;  /* 0x000000a4000c8947 */ /* 0x006fea0003800000 */
.L_x_106:
[----:B------:R-:W-:Y:S01]  /*3e60*/  UIADD3 UR6, UPT, UPT, UR4, 0x1, URZ ;  /* 0x0000000104067890 */ /* 0x000fe2000fffe0ff */
[----:B------:R-:W-:-:S03]  /*3e70*/  ELECT P0, URZ, PT ;  /* 0x0000000000ff782f */ /* 0x000fc60003800000 */
[----:B------:R-:W-:Y:S02]  /*3e80*/  UISETP.NE.AND UP0, UPT, UR6, 0xa, UPT ;  /* 0x0000000a0600788c */ /* 0x000fe4000bf05270 */
[----:B------:R-:W-:Y:S02]  /*3e90*/  ULEA UR16, UR4, UR25, 0xe ;  /* 0x0000001904107291 */ /* 0x000fe4000f8e70ff */
[----:B------:R-:W-:Y:S02]  /*3ea0*/  USEL UR4, URZ, 0x1, UP0 ;  /* 0x00000001ff047887 */ /* 0x000fe40008000000 */
[----:B------:R-:W-:Y:S02]  /*3eb0*/  USEL UR6, UR6, URZ, UP0 ;  /* 0x000000ff06067287 */ /* 0x000fe40008000000 */
[----:B------:R-:W-:Y:S02]  /*3ec0*/  UIADD3 UR19, UPT, UPT, UR14, -0x100, URZ ;  /* 0xffffff000e137890 */ /* 0x000fe4000fffe0ff */
[----:B------:R-:W-:Y:S01]  /*3ed0*/  UIADD3 UR16, UPT, UPT, UR16, 0x10c00, URZ ;  /* 0x00010c0010107890 */ /* 0x000fe2000fffe0ff */
[----:B------:R-:W-:Y:S01]  /*3ee0*/  LOP3.LUT R4, R4, UR4, RZ, 0x3c, !PT ;  /* 0x0000000404047c12 */ /* 0x000fe2000f8e3cff */
[----:B------:R-:W-:Y:S01]  /*3ef0*/  UIADD3 UR17, UPT, UPT, UR5, 0x20, URZ ;  /* 0x0000002005117890 */ /* 0x000fe2000fffe0ff */
[----:B-1----:R-:W-:Y:S01]  /*3f00*/  @P0 IMAD.MOV.U32 R2, RZ, RZ, 0x4000 ;  /* 0x00004000ff020424 */ /* 0x002fe200078e00ff */
[----:B------:R-:W-:-:S02]  /*3f10*/  ULEA UR4, UR6, UR25, 0x3 ;  /* 0x0000001906047291 */ /* 0x000fc4000f8e18ff */
[----:B------:R-:W-:Y:S01]  /*3f20*/  IMAD.U32 R6, R4, -0x80000000, RZ ;  /* 0x8000000004067824 */ /* 0x000fe200078e00ff */
[----:B------:R1:W-:Y:S04]  /*3f30*/  @P0 SYNCS.ARRIVE.TRANS64 RZ, [UR5+0x20], R2 ;  /* 0x00002002ffff09a7 */ /* 0x0003e80008000005 */
[----:B------:R1:W-:Y:S02]  /*3f40*/  UTMALDG.4D [UR16], [UR26], desc[URZ] ;  /* 0x0000ff101a0075b4 */ /* 0x0003e40008019000 */
[----:B------:R-:W2:Y:S02]  /*3f50*/  SYNCS.PHASECHK.TRANS64.TRYWAIT P0, [UR4+0x70], R6 ;  /* 0x00007006ff0075a7 */ /* 0x000ea40008001104 */
[----:B-12---:R-:W-:Y:S05]  /*3f60*/  @!P0 BRA `(.L_x_37) ;  /* 0x000000a000e48947 */ /* 0x006fea0003800000 */
.L_x_108:
[----:B------:R-:W-:Y:S01]  /*3f70*/  ELECT P0, URZ, PT ;  /* 0x0000000000ff782f */ /* 0x000fe20003800000 */
[----:B------:R-:W-:Y:S02]  /*3f80*/  ULEA UR8, UR6, UR25, 0xe ;  /* 0x0000001906087291 */ /* 0x000fe4000f8e70ff */
[----:B------:R-:W-:Y:S02]  /*3f90*/  UIADD3 UR9, UPT, UPT, UR4, 0x20, URZ ;  /* 0x0000002004097890 */ /* 0x000fe4000fffe0ff */
[----:B------:R-:W-:Y:S01]  /*3fa0*/  UIADD3 UR8, UPT, UPT, UR8, 0x10c00, URZ ;  /* 0x00010c0008087890 */ /* 0x000fe2000fffe0ff */
[----:B------:R-:W-:Y:S01]  /*3fb0*/  UMOV UR11, UR19 ;  /* 0x00000013000b7c82 */ /* 0x000fe20008000000 */
[----:B------:R-:W-:Y:S01]  /*3fc0*/  UMOV UR12, UR20 ;  /* 0x00000014000c7c82 */ /* 0x000fe20008000000 */
[----:B------:R-:W-:Y:S01]  /*3fd0*/  UMOV UR13, UR21 ;  /* 0x00000015000d7c82 */ /* 0x000fe20008000000 */
[----:B------:R-:W-:-:S04]  /*3fe0*/  UIADD3 UR7, UPT, UPT, UR7, 0x1, URZ ;  /* 0x0000000107077890 */ /* 0x000fc8000fffe0ff */
[----:B------:R2:W-:Y:S01]  /*3ff0*/  @P0 SYNCS.ARRIVE.TRANS64 RZ, [UR4+0x20], R3 ;  /* 0x00002003ffff09a7 */ /* 0x0005e20008000004 */
[----:B------:R-:W-:Y:S01]  /*4000*/  UIADD3 UR4, UPT, UPT, UR6, 0x1, URZ ;  /* 0x0000000106047890 */ /* 0x000fe2000fffe0ff */
[----:B------:R2:W-:Y:S01]  /*4010*/  UTMALDG.4D [UR8], [UR22], desc[URZ] ;  /* 0x0000ff08160075b4 */ /* 0x0005e20008019000 */
[----:B------:R-:W-:Y:S02]  /*4020*/  UIADD3 UR14, UPT, UPT, UR14, -0x80, URZ ;  /* 0xffffff800e0e7890 */ /* 0x000fe4000fffe0ff */
[----:B------:R-:W-:-:S04]  /*4030*/  UISETP.NE.AND UP0, UPT, UR4, 0xa, UPT ;  /* 0x0000000a0400788c */ /* 0x000fc8000bf05270 */
[----:B------:R-:W-:Y:S02]  /*4040*/  USEL UR4, UR4, URZ, UP0 ;  /* 0x000000ff04047287 */ /* 0x000fe40008000000 */
[----:B------:R-:W-:Y:S02]  /*4050*/  USEL UR5, URZ, 0x1, UP0 ;  /* 0x00000001ff057887 */ /* 0x000fe40008000000 */
[----:B------:R-:W-:-:S04]  /*4060*/  UISETP.NE.AND UP0, UPT, UR7, -0x1, UPT ;  /* 0xffffffff0700788c */ /* 0x000fc8000bf05270 */
[----:B------:R-:W-:-:S05]  /*4070*/  LOP3.LUT R4, R4, UR5, RZ, 0x3c, !PT ;  /* 0x0000000504047c12 */ /* 0x000fca000f8e3cff */
[----:B------:R-:W-:Y:S05]  /*4080*/  BRA.U UP0, `(.L_x_38) ;  /* 0xfffffffd00647547 */ /* 0x000fea000b83ffff */
.L_x_31:
[----:B------:R-:W-:Y:S02]  /*4090*/  UIADD3 UR5, UPT, UPT, UR4, 0x2, URZ ;  /* 0x0000000204057890 */ /* 0x000fe4000fffe0ff */
[----:B------:R-:W-:-:S04]  /*40a0*/  UISETP.NE.AND UP0, UPT, UR4, 0x9, UPT ;  /* 0x000000090400788c */ /* 0x000fc8000bf05270 */
[----:B------:R-:W-:-:S04]  /*40b0*/  USEL UR5, UR5, 0x1, UP0 ;  /* 0x0000000105057887 */ /* 0x000fc80008000000 */
[----:B------:R-:W-:Y:S02]  /*40c0*/  UIADD3 UR6, UPT, UPT, UR5, 0x1, URZ ;  /* 0x0000000105067890 */ /* 0x000fe4000fffe0ff */
[----:B------:R-:W-:-:S04]  /*40d0*/  UISETP.NE.AND UP1, UPT, UR5, 0xa, UPT ;  /* 0x0000000a0500788c */ /* 0x000fc8000bf25270 */
[----:B------:R-:W-:Y:S02]  /*40e0*/  USEL UR7, UR6, 0x1, UP1 ;  /* 0x0000000106077887 */ /* 0x000fe40008800000 */
[----:B------:R-:W-:Y:S02]  /*40f0*/  UISETP.EQ.XOR UP1, UPT, UR4, 0x9, !UP1 ;  /* 0x000000090400788c */ /* 0x000fe4000cf22a70 */
[----:B------:R-:W-:Y:S02]  /*4100*/  UIADD3 UR5, UPT, UPT, UR7, 0x1, URZ ;  /* 0x0000000107057890 */ /* 0x000fe4000fffe0ff */
[----:B------:R-:W-:Y:S02]  /*4110*/  UISETP.NE.AND UP0, UPT, UR7, 0xa, UPT ;  /* 0x0000000a0700788c */ /* 0x000fe4000bf05270 */
[----:B------:R-:W-:Y:S02]  /*4120*/  UISETP.EQ.XOR UP1, UPT, UR7, 0xa, UP1 ;  /* 0x0000000a0700788c */ /* 0x000fe40008f22a70 */
[----:B------:R-:W-:-:S04]  /*4130*/  USEL UR6, UR5, 0x1, UP0 ;  /* 0x0000000105067887 */ /* 0x000fc80008000000 */
[----:B------:R-:W-:Y:S02]  /*4140*/  UIADD3 UR5, UPT, UPT, UR6, 0x1, URZ ;  /* 0x0000000106057890 */ /* 0x000fe4000fffe0ff */
[----:B------:R-:W-:Y:S02]  /*4150*/  UISETP.NE.AND UP0, UPT, UR6, 0xa, UPT ;  /* 0x0000000a0600788c */ /* 0x000fe4000bf05270 */
[----:B------:R-:W-:Y:S02]  /*4160*/  UISETP.EQ.XOR UP1, UPT, UR6, 0xa, UP1 ;  /* 0x0000000a0600788c */ /* 0x000fe40008f22a70 */
[----:B------:R-:W-:-:S04]  /*4170*/  USEL UR5, UR5, 0x1, UP0 ;  /* 0x0000000105057887 */ /* 0x000fc80008000000 */
[----:B--2---:R-:W-:Y:S02]  /*4180*/  UIADD3 UR8, UPT, UPT, UR5, 0x1, URZ ;  /* 0x0000000105087890 */ /* 0x004fe4000fffe0ff */
[----:B------:R-:W-:Y:S02]  /*4190*/  UISETP.NE.AND UP0, UPT, UR5, 0xa, UPT ;  /* 0x0000000a0500788c */ /* 0x000fe4000bf05270 */
[----:B------:R-:W-:Y:S02]  /*41a0*/  UISETP.EQ.XOR UP1, UPT, UR5, 0xa, UP1 ;  /* 0x0000000a0500788c */ /* 0x000fe40008f22a70 */
[----:B------:R-:W-:-:S04]  /*41b0*/  USEL UR4, UR8, 0x1, UP0 ;  /* 0x0000000108047887 */ /* 0x000fc80008000000 */
[----:B------:R-:W-:Y:S02]  /*41c0*/  UIADD3 UR7, UPT, UPT, UR4, 0x1, URZ ;  /* 0x0000000104077890 */ /* 0x000fe4000fffe0ff */
[----:B------:R-:W-:Y:S02]  /*41d0*/  UISETP.NE.AND UP0, UPT, UR4, 0xa, UPT ;  /* 0x0000000a0400788c */ /* 0x000fe4000bf05270 */
[----:B------:R-:W-:Y:S02]  /*41e0*/  UISETP.EQ.XOR UP1, UPT, UR4, 0xa, UP1 ;  /* 0x0000000a0400788c */ /* 0x000fe40008f22a70 */
[----:B------:R-:W-:-:S04]  /*41f0*/  USEL UR6, UR7, 0x1, UP0 ;  /* 0x0000000107067887 */ /* 0x000fc80008000000 */
[----:B------:R-:W-:Y:S01]  /*4200*/  UIADD3 UR5, UPT, UPT, UR6, 0x1, URZ ;  /* 0x0000000106057890 */ /* 0x000fe2000fffe0ff */
[----:B------:R-:W2:Y:S01]  /*4210*/  S2UR UR7, SR_CgaCtaId ;  /* 0x00000000000779c3 */ /* 0x000ea20000008800 */
[----:B------:R-:W-:Y:S02]  /*4220*/  UISETP.NE.AND UP0, UPT, UR6, 0xa, UPT ;  /* 0x0000000a0600788c */ /* 0x000fe4000bf05270 */
[----:B------:R-:W-:Y:S02]  /*4230*/  UISETP.EQ.XOR UP1, UPT, UR6, 0xa, UP1 ;  /* 0x0000000a0600788c */ /* 0x000fe40008f22a70 */
[----:B------:R-:W-:-:S04]  /*4240*/  USEL UR4, UR5, 0x1, UP0 ;  /* 0x0000000105047887 */ /* 0x000fc80008000000 */
[----:B------:R-:W-:Y:S02]  /*4250*/  UIADD3 UR5, UPT, UPT, UR4, 0x1, URZ ;  /* 0x0000000104057890 */ /* 0x000fe4000fffe0ff */
[----:B------:R-:W-:Y:S02]  /*4260*/  UISETP.NE.AND UP0, UPT, UR4, 0xa, UPT ;  /* 0x0000000a0400788c */ /* 0x000fe4000bf05270 */
[----:B------:R-:W-:Y:S02]  /*4270*/  UISETP.EQ.XOR UP1, UPT, UR4, 0xa, UP1 ;  /* 0x0000000a0400788c */ /* 0x000fe40008f22a70 */
[----:B------:R-:W-:-:S03]  /*4280*/  USEL UR4, UR5, 0x1, UP0 ;  /* 0x0000000105047887 */ /* 0x000fc60008000000 */
[----:B------:R-:W-:Y:S01]  /*4290*/  UMOV UR5, 0x400 ;  /* 0x0000040000057882 */ /* 0x000fe20000000000 */
[----:B------:R-:W-:Y:S02]  /*42a0*/  UISETP.EQ.XOR UP1, UPT, UR4, 0xa, UP1 ;  /* 0x0000000a0400788c */ /* 0x000fe40008f22a70 */
[----:B------:R-:W-:Y:S02]  /*42b0*/  UISETP.NE.AND UP0, UPT, UR4, 0xa, UPT ;  /* 0x0000000a0400788c */ /* 0x000fe4000bf05270 */
[----:B------:R-:W-:Y:S02]  /*42c0*/  USEL UR6, URZ, 0x1, !UP1 ;  /* 0x00000001ff067887 */ /* 0x000fe4000c800000 */
[----:B--2---:R-:W-:Y:S02]  /*42d0*/  ULEA UR5, UR7, UR5, 0x18 ;  /* 0x0000000507057291 */ /* 0x004fe4000f8ec0ff */
[----:B------:R-:W-:Y:S02]  /*42e0*/  USEL UR4, UR4, URZ, UP0 ;  /* 0x000000ff04047287 */ /* 0x000fe40008000000 */
[----:B------:R-:W-:-:S02]  /*42f0*/  LOP3.LUT R4, R4, UR6, RZ, 0x3c, !PT ;  /* 0x0000000604047c12 */ /* 0x000fc4000f8e3cff */
[----:B------:R-:W-:Y:S02]  /*4300*/  ULEA UR4, UR4, UR5, 0x3 ;  /* 0x0000000504047291 */ /* 0x000fe4000f8e18ff */
[----:B------:R-:W-:-:S07]  /*4310*/  SHF.L.U32 R6, R4, 0x1f, RZ ;  /* 0x0000001f04067819 */ /* 0x000fce00000006ff */
[----:B------:R-:W2:Y:S02]  /*4320*/  SYNCS.PHASECHK.TRANS64.TRYWAIT P0, [UR4+0x70], R6 ;  /* 0x00007006ff0075a7 */ /* 0x000ea40008001104 */
[----:B--2---:R-:W-:Y:S05]  /*4330*/  @!P0 BRA `(.L_x_39) ;  /* 0x000000a0000c8947 */ /* 0x004fea0003800000 */
.L_x_110:
[----:B------:R-:W-:Y:S01]  /*4340*/  ELECT P0, URZ, PT ;  /* 0x0000000000ff782f */ /* 0x000fe20003800000 */
[----:B------:R-:W-:-:S12]  /*4350*/  IMAD.U32 R4, R5, -0x80000000, RZ ;  /* 0x8000000005047824 */ /* 0x000fd800078e00ff */
[----:B-1----:R-:W-:-:S04]  /*4360*/  @P0 MOV R2, 0x4000 ;  /* 0x0000400000020802 */ /* 0x002fc80000000f00 */
[----:B------:R1:W-:Y:S01]  /*4370*/  @P0 SYNCS.ARRIVE.TRANS64 RZ, [UR4+0x20], R2 ;  /* 0x00002002ffff09a7 */ /* 0x0003e20008000004 */
[----:B------:R-:W2:Y:S02]  /*4380*/  SYNCS.PHASECHK.TRANS64.TRYWAIT P0, [UR5+0x18], R4 ;  /* 0x00001804ff0075a7 */ /* 0x000ea40008001105 */
[----:B-12---:R-:W-:Y:S05]  /*4390*/  @!P0 BRA `(.L_x_40) ;  /* 0x000000a000108947 */ /* 0x006fea0003800000 */
.L_x_112:
[----:B------:R-:W-:-:S13]  /*43a0*/  ELECT P0, URZ, PT ;  /* 0x0000000000ff782f */ /* 0x000fda0003800000 */
[----:B-1----:R-:W-:-:S04]  /*43b0*/  @P0 MOV R2, 0x4000 ;  /* 0x0000400000020802 */ /* 0x002fc80000000f00 */
[----:B------:R1:W-:Y:S03]  /*43c0*/  @P0 SYNCS.ARRIVE.TRANS64 RZ, [UR5+0x8], R2 ;  /* 0x00000802ffff09a7 */ /* 0x0003e60008000005 */
.L_x_2:
[----:B------:R-:W-:-:S09]  /*43d0*/  UISETP.GT.AND UP0, UPT, UR53, 0x7, UPT ;  /* 0x000000073500788c */ /* 0x000fd2000bf04270 */
[----:B------:R-:W-:Y:S05]  /*43e0*/  BRA.U UP0, `(.L_x_30) ;  /* 0x0000007500d47547 */ /* 0x000fea000b800000 */
.L_x_41:
[----:B------:R-:W-:-:S08]  /*43f0*/  NOP ;  /* 0x0000000000007918 */ /* 0x000fd00000000000 */
[----:B------:R-:W4:Y:S02]  /*4400*/  USETMAXREG.TRY_ALLOC.CTAPOOL UP0, 0xc8 ;  /* 0x000000c8000079c8 */ /* 0x000f240008000600 */
[----:B----4-:R-:W-:Y:S05]  /*4410*/  BRA.U !UP0, `(.L_x_41) ;  /* 0xfffffffd08f47547 */ /* 0x010fea000b83ffff */
[----:B---3--:R-:W3:Y:S01]  /*4420*/  S2UR UR5, SR_CTAID.X ;  /* 0x00000000000579c3 */ /* 0x008ee20000002500 */
[----:B------:R-:W3:Y:S01]  /*4430*/  LDCU UR4, c[0x0][0x60c] ;  /* 0x0000c180ff0477ac */ /* 0x000ee20008000800 */
[----:B--2---:R-:W-:Y:S01]  /*4440*/  UMOV UR9, 0x1 ;  /* 0x0000000100097882 */ /* 0x004fe20000000000 */
[----:B---3--:R-:W-:-:S05]  /*4450*/  UISETP.GE.AND UP0, UPT, UR5, UR4, UPT ;  /* 0x000000040500728c */ /* 0x008fca000bf06270 */
[----:B------:R-:W-:Y:S06]  /*4460*/  BAR.SYNC.DEFER_BLOCKING 0x2, 0x1a0 ;  /* 0x0086800000007b1d */ /* 0x000fec0000010000 */
[----:B------:R-:W-:Y:S05]  /*4470*/  BRA.U UP0, `(.L_x_42) ;  /* 0x0000007500847547 */ /* 0x000fea000b800000 */
[----:B------:R-:W2:Y:S01]  /*4480*/  S2UR UR4, SR_CgaCtaId ;  /* 0x00000000000479c3 */ /* 0x000ea20000008800 */
[----:B------:R-:W-:Y:S01]  /*4490*/  UISETP.GT.AND UP2, UPT, UR53, 0x3, UPT ;  /* 0x000000033500788c */ /* 0x000fe2000bf44270 */
[----:B-1----:R-:W-:Y:S01]  /*44a0*/  HFMA2 R2, -RZ, RZ, -0.0 , 0 ;  /* 0x80000000ff027431 */ /* 0x002fe200000001ff */
[----:B------:R-:W-:Y:S01]  /*44b0*/  UMOV UR19, 0x400 ;  /* 0x0000040000137882 */ /* 0x000fe20000000000 */
[----:B------:R-:W1:Y:S04]  /*44c0*/  LDCU.U8 UR9, c[0x0][0x644] ;  /* 0x0000c880ff0977ac */ /* 0x000e680008000000 */
[----:B------:R-:W3:Y:S01]  /*44d0*/  S2UR UR8, SR_CTAID.X ;  /* 0x00000000000879c3 */ /* 0x000ee20000002500 */
[----:B------:R-:W4:Y:S01]  /*44e0*/  LDCU.U8 UR7, c[0x0][0x645] ;  /* 0x0000c8a0ff0777ac */ /* 0x000f220008000000 */
[----:B------:R-:W5:Y:S01]  /*44f0*/  LDCU UR6, c[0x0][0x654] ;  /* 0x0000ca80ff0677ac */ /* 0x000f620008000800 */
[----:B------:R-:W1:Y:S01]  /*4500*/  LDCU UR15, c[0x0][0x38c] ;  /* 0x00007180ff0f77ac */ /* 0x000e620008000800 */
[----:B------:R-:W1:Y:S01]  /*4510*/  LDCU UR22, c[0x0][0x380] ;  /* 0x00007000ff1677ac */ /* 0x000e620008000800 */
[----:B--2---:R-:W-:Y:S01]  /*4520*/  ULEA UR19, UR4, UR19, 0x18 ;  /* 0x0000001304137291 */ /* 0x004fe2000f8ec0ff */
[----:B------:R-:W3:Y:S03]  /*4530*/  LDCU UR4, c[0x0][0x640] ;  /* 0x0000c800ff0477ac */ /* 0x000ee60008000800 */
[----:B------:R-:W-:-:S02]  /*4540*/  UIADD3 UR16, UPT, UPT, UR19, 0x8, URZ ;  /* 0x0000000813107890 */ /* 0x000fc4000fffe0ff */
[----:B------:R-:W-:-:S04]  /*4550*/  @!UP2 UIADD3 UR16, UPT, UPT, UR19, URZ, URZ ;  /* 0x000000ff1310a290 */ /* 0x000fc8000fffe0ff */
[----:B------:R-:W-:Y:S02]  /*4560*/  UIADD3 UR18, UPT, UPT, UR16, 0xc0, URZ ;  /* 0x000000c010127890 */ /* 0x000fe4000fffe0ff */
[----:B------:R-:W-:-:S03]  /*4570*/  UIADD3 UR17, UPT, UPT, UR16, 0x130, URZ ;  /* 0x0000013010117890 */ /* 0x000fc6000fffe0ff */
[----:B------:R-:W2:Y:S01]  /*4580*/  SYNCS.PHASECHK.TRANS64.TRYWAIT P0, [UR16+0x130], R2 ;  /* 0x00013002ff0075a7 */ /* 0x000ea20008001110 */
[----:B---3--:R-:W-:-:S04]  /*4590*/  UIMAD.WIDE.U32 UR4, UR8, UR4, URZ ;  /* 0x00000004080472a5 */ /* 0x008fc8000f8e00ff */
[----:B------:R-:W-:-:S04]  /*45a0*/  UIADD3 UR4, UPT, UPT, -UR5, UR8, URZ ;  /* 0x0000000805047290 */ /* 0x000fc8000fffe1ff */
[----:B-1----:R-:W-:Y:S01]  /*45b0*/  USHF.R.U32.HI UR4, URZ, UR9, UR4 ;  /* 0x00000009ff047299 */ /* 0x002fe20008011604 */
[----:B------:R-:W1:Y:S03]  /*45c0*/  LDCU.U8 UR9, c[0x0][0x650] ;  /* 0x0000ca00ff0977ac */ /* 0x000e660008000000 */
[----:B------:R-:W-:Y:S01]  /*45d0*/  UIADD3 UR4, UPT, UPT, UR5, UR4, URZ ;  /* 0x0000000405047290 */ /* 0x000fe2000fffe0ff */
[----:B------:R-:W3:Y:S03]  /*45e0*/  LDCU UR5, c[0x0][0x634] ;  /* 0x0000c680ff0577ac */ /* 0x000ee60008000800 */
[----:B----4-:R-:W-:Y:S01]  /*45f0*/  USHF.R.U32.HI UR4, URZ, UR7, UR4 ;  /* 0x00000007ff047299 */ /* 0x010fe20008011604 */
[----:B------:R-:W1:Y:S03]  /*4600*/  LDCU.U8 UR7, c[0x0][0x638] ;  /* 0x0000c700ff0777ac */ /* 0x000e660008000000 */
[----:B-----5:R-:W-:Y:S01]  /*4610*/  UISETP.GE.AND UP0, UPT, UR4, UR6, UPT ;  /* 0x000000060400728c */ /* 0x020fe2000bf06270 */
[----:B------:R-:W4:Y:S01]  /*4620*/  LDCU UR6, c[0x0][0x63c] ;  /* 0x0000c780ff0677ac */ /* 0x000f220008000800 */
[----:B------:R-:W-:-:S09]  /*4630*/  UIADD3 UR4, UPT, UPT, -UR4, URZ, URZ ;  /* 0x000000ff04047290 */ /* 0x000fd2000fffe1ff */
[----:B---3--:R-:W3:Y:S01]  /*4640*/  @UP0 LDCU UR5, c[0x0][0x64c] ;  /* 0x0000c980ff0507ac */ /* 0x008ee20008000800 */
[----:B-1----:R-:W-:Y:S02]  /*4650*/  USEL UR7, UR7, UR9, !UP0 ;  /* 0x0000000907077287 */ /* 0x002fe4000c000000 */
[----:B----4-:R-:W-:Y:S01]  /*4660*/  UIMAD UR6, UR4, UR6, UR8 ;  /* 0x00000006040672a4 */ /* 0x010fe2000f8e0208 */
[----:B--23--:R-:W-:Y:S11]  /*4670*/  @!P0 BRA `(.L_x_43) ;  /* 0x0000009c00748947 */ /* 0x00cff60003800000 */
.L_x_114:
[----:B------:R-:W2:Y:S01]  /*4680*/  SYNCS.PHASECHK.TRANS64.TRYWAIT P0, [UR18], RZ ;  /* 0x000000ffff0075a7 */ /* 0x000ea20008001112 */
[----:B------:R-:W3:Y:S01]  /*4690*/  LDCU.U8 UR8, c[0x0][0x639] ;  /* 0x0000c720ff0877ac */ /* 0x000ee20008000000 */
[----:B------:R-:W-:Y:S02]  /*46a0*/  IMAD.U32 R2, R0, 0x10000, RZ ;  /* 0x0001000000027824 */ /* 0x000fe400078e00ff */
[----:B------:R-:W-:Y:S01]  /*46b0*/  IMAD.U32 R37, RZ, RZ, UR22 ;  /* 0x00000016ff257e24 */ /* 0x000fe2000f8e00ff */
[----:B------:R-:W3:Y:S01]  /*46c0*/  LDCU.U8 UR9, c[0x0][0x651] ;  /* 0x0000ca20ff0977ac */ /* 0x000ee20008000000 */
[----:B------:R-:W-:Y:S01]  /*46d0*/  UIMAD.WIDE.U32 UR4, UR6, UR5, URZ ;  /* 0x00000005060472a5 */ /* 0x000fe2000f8e00ff */
[----:B------:R-:W4:Y:S01]  /*46e0*/  LDCU UR20, c[0x0][0x614] ;  /* 0x0000c280ff1477ac */ /* 0x000f220008000800 */
[----:B------:R-:W-:Y:S02]  /*46f0*/  ULOP3.LUT UR7, UR7, 0xff, URZ, 0xc0, !UPT ;  /* 0x000000ff07077892 */ /* 0x000fe4000f8ec0ff */
[----:B------:R-:W-:Y:S01]  /*4700*/  UIADD3 UR4, UPT, UPT, UR6, -UR5, URZ ;  /* 0x8000000506047290 */ /* 0x000fe2000fffe0ff */
[----:B------:R-:W-:Y:S01]  /*4710*/  UMOV UR24, 0x0 ;  /* 0x0000000000187882 */ /* 0x000fe20000000000 */
[----:B------:R-:W-:-:S02]  /*4720*/  UMOV UR25, 0x1 ;  /* 0x0000000100197882 */ /* 0x000fc40000000000 */
[----:B------:R-:W-:Y:S02]  /*4730*/  USHF.R.U32.HI UR4, URZ, UR7, UR4 ;  /* 0x00000007ff047299 */ /* 0x000fe40008011604 */
[----:B---3--:R-:W-:Y:S02]  /*4740*/  USEL UR6, UR8, UR9, !UP0 ;  /* 0x0000000908067287 */ /* 0x008fe4000c000000 */
[----:B------:R-:W-:Y:S02]  /*4750*/  UIADD3 UR4, UPT, UPT, UR5, UR4, URZ ;  /* 0x0000000405047290 */ /* 0x000fe4000fffe0ff */
[----:B------:R-:W-:Y:S02]  /*4760*/  ULOP3.LUT UR7, UR6, 0xff, URZ, 0xc0, !UPT ;  /* 0x000000ff06077892 */ /* 0x000fe4000f8ec0ff */
[----:B------:R-:W-:Y:S02]  /*4770*/  UIADD3 UR5, UPT, UPT, -UR15, URZ, URZ ;  /* 0x000000ff0f057290 */ /* 0x000fe4000fffe1ff */
[----:B------:R-:W-:-:S02]  /*4780*/  USHF.R.U32.HI UR10, URZ, UR7, UR4 ;  /* 0x00000007ff0a7299 */ /* 0x000fc40008011604 */
[----:B------:R-:W-:Y:S02]  /*4790*/  UIADD3 UR6, UPT, UPT, UR15, -UR22, URZ ;  /* 0x800000160f067290 */ /* 0x000fe4000fffe0ff */
[----:B----4-:R-:W-:Y:S02]  /*47a0*/  UIADD3 UR4, UPT, UPT, -UR10, UR20, URZ ;  /* 0x000000140a047290 */ /* 0x010fe4000fffe1ff */
[----:B------:R-:W-:Y:S02]  /*47b0*/  UIADD3 UR9, UPT, UPT, UR15, -0x1, URZ ;  /* 0xffffffff0f097890 */ /* 0x000fe4000fffe0ff */
[----:B------:R-:W-:Y:S02]  /*47c0*/  USHF.R.S32.HI UR5, URZ, 0x1f, UR5 ;  /* 0x0000001fff057899 */ /* 0x000fe40008011405 */
[----:B------:R-:W-:Y:S02]  /*47d0*/  ULEA UR8, UR4, UR6, 0x8 ;  /* 0x0000000604087291 */ /* 0x000fe4000f8e40ff */
[----:B------:R-:W-:-:S02]  /*47e0*/  USHF.R.S32.HI UR4, URZ, 0x1f, UR9 ;  /* 0x0000001fff047899 */ /* 0x000fc40008011409 */
[----:B------:R-:W-:Y:S02]  /*47f0*/  ULEA.HI UR7, UR5, -UR15, URZ, 0x7 ;  /* 0x8000000f05077291 */ /* 0x000fe4000f8f38ff */
[----:B------:R-:W-:Y:S02]  /*4800*/  UIADD3 UR5, UPT, UPT, -UR8, URZ, URZ ;  /* 0x000000ff08057290 */ /* 0x000fe4000fffe1ff */
[----:B------:R-:W-:Y:S02]  /*4810*/  ULEA.HI UR9, UR4, UR9, URZ, 0x7 ;  /* 0x0000000904097291 */ /* 0x000fe4000f8f38ff */
[----:B------:R-:W-:Y:S02]  /*4820*/  USHF.R.S32.HI UR4, URZ, 0x1f, UR5 ;  /* 0x0000001fff047899 */ /* 0x000fe40008011405 */
[----:B------:R-:W-:Y:S02]  /*4830*/  UIADD3 UR6, UPT, UPT, UR8, -0x1, URZ ;  /* 0xffffffff08067890 */ /* 0x000fe4000fffe0ff */
[----:B------:R-:W-:-:S02]  /*4840*/  UISETP.GT.AND UP0, UPT, UR15, URZ, UPT ;  /* 0x000000ff0f00728c */ /* 0x000fc4000bf04270 */
[----:B------:R-:W-:Y:S02]  /*4850*/  ULEA.HI UR4, UR4, -UR8, URZ, 0x7 ;  /* 0x8000000804047291 */ /* 0x000fe4000f8f38ff */
[----:B------:R-:W-:Y:S02]  /*4860*/  USHF.R.S32.HI UR5, URZ, 0x1f, UR6 ;  /* 0x0000001fff057899 */ /* 0x000fe40008011406 */
[----:B------:R-:W-:Y:S02]  /*4870*/  USHF.R.S32.HI UR4, URZ, 0x7, UR4 ;  /* 0x00000007ff047899 */ /* 0x000fe40008011404 */
[----:B------:R-:W-:Y:S02]  /*4880*/  USHF.R.S32.HI UR7, URZ, 0x7, UR7 ;  /* 0x00000007ff077899 */ /* 0x000fe40008011407 */
[----:B------:R-:W-:Y:S02]  /*4890*/  UISETP.GT.AND UP1, UPT, UR8, URZ, UPT ;  /* 0x000000ff0800728c */ /* 0x000fe4000bf24270 */
[----:B------:R-:W-:-:S02]  /*48a0*/  ULEA.HI UR5, UR5, UR6, URZ, 0x7 ;  /* 0x0000000605057291 */ /* 0x000fc4000f8f38ff */
[----:B------:R-:W-:Y:S02]  /*48b0*/  UIADD3 UR6, UPT, UPT, -UR4, URZ, URZ ;  /* 0x000000ff04067290 */ /* 0x000fe4000fffe1ff */
[----:B------:R-:W-:Y:S02]  /*48c0*/  @UP0 UIMAD.WIDE UR12, UR9, 0x2000000, UR24 ;  /* 0x02000000090c08a5 */ /* 0x000fe4000f8e0218 */
[----:B------:R-:W-:Y:S02]  /*48d0*/  ULEA.HI.SX32 UR5, UR5, 0x1, 0x19 ;  /* 0x0000000105057891 */ /* 0x000fe4000f8fcaff */
[----:B------:R-:W-:Y:S02]  /*48e0*/  UIADD3 UR4, UPT, UPT, -UR7, URZ, URZ ;  /* 0x000000ff07047290 */ /* 0x000fe4000fffe1ff */
[----:B------:R-:W-:-:S03]  /*48f0*/  USEL UR14, URZ, 0x80, !UP2 ;  /* 0x00000080ff0e7887 */ /* 0x000fc6000d000000 */
[----:B------:R-:W-:Y:S02]  /*4900*/  @!UP1 UMOV UR5, UR6 ;  /* 0x0000000600059c82 */ /* 0x000fe40008000000 */
[----:B------:R-:W-:Y:S01]  /*4910*/  @UP0 UMOV UR4, UR13 ;  /* 0x0000000d00040c82 */ /* 0x000fe20008000000 */
[----:B-1----:R-:W-:Y:S01]  /*4920*/  IMAD.U32 R3, RZ, RZ, UR14 ;  /* 0x0000000eff037e24 */ /* 0x002fe2000f8e00ff */
[----:B------:R-:W-:Y:S01]  /*4930*/  UISETP.LT.AND UP0, UPT, UR5, UR4, UPT ;  /* 0x000000040500728c */ /* 0x000fe2000bf01270 */
[----:B------:R-:W-:-:S03]  /*4940*/  MOV R5, UR14 ;  /* 0x0000000e00057c02 */ /* 0x000fc60008000f00 */
[----:B------:R-:W-:Y:S01]  /*4950*/  USEL UR11, UR5, UR4, UP0 ;  /* 0x00000004050b7287 */ /* 0x000fe20008000000 */
[----:B------:R-:W-:Y:S01]  /*4960*/  LOP3.LUT R3, R3, 0x600000, R2, 0xf8, !PT ;  /* 0x0060000003037812 */ /* 0x000fe200078ef802 */
[----:B------:R-:W-:Y:S01]  /*4970*/  ULOP3.LUT UR4, URZ, UR10, URZ, 0x33, !UPT ;  /* 0x0000000aff047292 */ /* 0x000fe2000f8e33ff */
[----:B------:R-:W-:Y:S01]  /*4980*/  LOP3.LUT R5, R5, 0x7f, R0, 0xf8, !PT ;  /* 0x0000007f05057812 */ /* 0x000fe200078ef800 */
[----:B------:R-:W-:Y:S01]  /*4990*/  UIADD3 UR21, UPT, UPT, UR11, -0x1, URZ ;  /* 0xffffffff0b157890 */ /* 0x000fe2000fffe0ff */
[----:B------:R-:W-:Y:S01]  /*49a0*/  R2UR UR6, R3 ;  /* 0x00000000030672ca */ /* 0x000fe200000e0000 */
[----:B------:R-:W-:Y:S02]  /*49b0*/  UIADD3 UR4, UPT, UPT, UR4, UR20, URZ ;  /* 0x0000001404047290 */ /* 0x000fe4000fffe0ff */
[----:B------:R-:W-:-:S04]  /*49c0*/  UISETP.LT.AND UP0, UPT, URZ, UR21, UPT ;  /* 0x00000015ff00728c */ /* 0x000fc8000bf01270 */
[----:B------:R-:W-:Y:S01]  /*49d0*/  USEL UR5, URZ, UR21, !UP0 ;  /* 0x00000015ff057287 */ /* 0x000fe2000c000000 */
[----:B------:R-:W-:-:S03]  /*49e0*/  IMAD.U32 R154, RZ, RZ, UR4 ;  /* 0x00000004ff9a7e24 */ /* 0x000fc6000f8e00ff */
[----:B------:R-:W-:Y:S02]  /*49f0*/  UIMAD UR4, UR5, -0x80, UR15 ;  /* 0xffffff80050478a4 */ /* 0x000fe4000f8e020f */
[----:B------:R-:W-:Y:S01]  /*4a00*/  LEA R154, R154, R5, 0x8 ;  /* 0x000000059a9a7211 */ /* 0x000fe200078e40ff */
[----:B--2---:R-:W-:Y:S09]  /*4a10*/  @!P0 BRA `(.L_x_44) ;  /* 0x0000009800a88947 */ /* 0x004ff20003800000 */
.L_x_115:
[----:B------:R-:W-:Y:S01]  /*4a20*/  IMAD.U32 R2, RZ, RZ, UR4 ;  /* 0x00000004ff027e24 */ /* 0x000fe2000f8e00ff */
[----:B------:R-:W-:Y:S01]  /*4a30*/  IADD3 R37, PT, PT, -R37, UR4, R154 ;  /* 0x0000000425257c10 */ /* 0x000fe2000fffe19a */
[----:B------:R-:W1:Y:S01]  /*4a40*/  LDTM.x32 R4, tmem[UR6] ;  /* 0x00000006000479ee */ /* 0x000e6200082c0000 */
[----:B------:R-:W-:Y:S01]  /*4a50*/  LOP3.LUT R84, R3, 0x20, RZ, 0xfc, !PT ;  /* 0x0000002003547812 */ /* 0x000fe200078efcff */
[----:B------:R-:W-:Y:S01]  /*4a60*/  USHF.R.S32.HI UR5, URZ, 0x1f, UR53 ;  /* 0x0000001fff057899 */ /* 0x000fe20008011435 */
[----:B------:R-:W-:Y:S01]  /*4a70*/  VIADDMNMX R2, R37, 0x1, R2, PT ;  /* 0x0000000125027846 */ /* 0x000fe20003800102 */
[----:B------:R-:W-:Y:S01]  /*4a80*/  UIADD3 UR12, UPT, UPT, UR16, 0xd0, URZ ;  /* 0x000000d0100c7890 */ /* 0x000fe2000fffe0ff */
[----:B------:R-:W-:Y:S01]  /*4a90*/  R2UR UR4, R84 ;  /* 0x00000000540472ca */ /* 0x000fe200000e0000 */
[----:B------:R-:W-:Y:S01]  /*4aa0*/  ULEA.HI UR5, UR5, UR53, URZ, 0x2 ;  /* 0x0000003505057291 */ /* 0x000fe2000f8f10ff */
[C---:B------:R-:W-:Y:S01]  /*4ab0*/  LOP3.LUT R85, R3.reuse, 0x40, RZ, 0xfc, !PT ;  /* 0x0000004003557812 */ /* 0x040fe200078efcff */
[----:B------:R-:W-:Y:S01]  /*4ac0*/  IMAD.MOV R87, RZ, RZ, -R2 ;  /* 0x000000ffff577224 */ /* 0x000fe200078e0a02 */
[C---:B------:R-:W-:Y:S01]  /*4ad0*/  LOP3.LUT R86, R3.reuse, 0x60, RZ, 0xfc, !PT ;  /* 0x0000006003567812 */ /* 0x040fe200078efcff */
[----:B------:R-:W-:Y:S01]  /*4ae0*/  IMAD.MOV.U32 R2, RZ, RZ, -0x1 ;  /* 0xffffffffff027424 */ /* 0x000fe200078e00ff */
[----:B------:R-:W-:Y:S01]  /*4af0*/  ULOP3.LUT UR5, UR5, 0xfffffffc, URZ, 0xc0, !UPT ;  /* 0xfffffffc05057892 */ /* 0x000fe2000f8ec0ff */
[----:B------:R-:W-:-:S02]  /*4b00*/  LOP3.LUT R164, R3, 0x70, RZ, 0xfc, !PT ;  /* 0x0000007003a47812 */ /* 0x000fc400078efcff */
[C---:B------:R-:W-:Y:S01]  /*4b10*/  VIADDMNMX R37, R87.reuse, 0x20, RZ, !PT ;  /* 0x0000002057257846 */ /* 0x040fe200078001ff */
[----:B------:R-:W-:Y:S01]  /*4b20*/  UIADD3 UR6, UPT, UPT, UR53, -UR5, URZ ;  /* 0x8000000535067290 */ /* 0x000fe2000fffe0ff */
[----:B------:R-:W-:Y:S02]  /*4b30*/  VIADDMNMX R141, R87, 0x60, RZ, !PT ;  /* 0x00000060578d7846 */ /* 0x000fe400078001ff */
[--C-:B------:R-:W-:Y:S01]  /*4b40*/  SHF.R.U32.HI R36, RZ, R37, R2.reuse ;  /* 0x00000025ff247219 */ /* 0x100fe20000011602 */
[----:B------:R-:W2:Y:S01]  /*4b50*/  LDTM.x32 R52, tmem[UR4] ;  /* 0x00000004003479ee */ /* 0x000ea200082c0000 */
[----:B------:R-:W-:Y:S01]  /*4b60*/  R2UR UR4, R85 ;  /* 0x00000000550472ca */ /* 0x000fe200000e0000 */
[----:B------:R-:W-:Y:S01]  /*4b70*/  UIADD3 UR5, UPT, UPT, UR6, 0x4, URZ ;  /* 0x0000000406057890 */ /* 0x000fe2000fffe0ff */
[----:B------:R-:W-:Y:S01]  /*4b80*/  R2P PR, R36, 0x7e ;  /* 0x0000007e24007804 */ /* 0x000fe20000000000 */
[----:B------:R-:W-:Y:S01]  /*4b90*/  @!UP2 UIADD3 UR5, UPT, UPT, UR6, URZ, URZ ;  /* 0x000000ff0605a290 */ /* 0x000fe2000fffe0ff */
[----:B------:R-:W-:-:S03]  /*4ba0*/  SHF.R.U32.HI R141, RZ, R141, R2 ;  /* 0x0000008dff8d7219 */ /* 0x000fc60000011602 */
[----:B-1----:R-:W-:Y:S01]  /*4bb0*/  SEL R99, R5, 0xff800000, P1 ;  /* 0xff80000005637807 */ /* 0x002fe20000800000 */
[----:B------:R-:W-:Y:S01]  /*4bc0*/  UIADD3 UR13, UPT, UPT, UR5, 0x3, URZ ;  /* 0x00000003050d7890 */ /* 0x000fe2000fffe0ff */
[----:B------:R-:W-:Y:S02]  /*4bd0*/  SEL R88, R6, 0xff800000, P2 ;  /* 0xff80000006587807 */ /* 0x000fe40001000000 */
[----:B------:R-:W-:Y:S02]  /*4be0*/  SEL R89, R7, 0xff800000, P3 ;  /* 0xff80000007597807 */ /* 0x000fe40001800000 */
[----:B------:R-:W-:Y:S02]  /*4bf0*/  SEL R90, R8, 0xff800000, P4 ;  /* 0xff800000085a7807 */ /* 0x000fe40002000000 */
[----:B------:R-:W-:Y:S02]  /*4c00*/  SEL R91, R9, 0xff800000, P5 ;  /* 0xff800000095b7807 */ /* 0x000fe40002800000 */
[----:B------:R-:W-:-:S02]  /*4c10*/  SEL R102, R10, 0xff800000, P6 ;  /* 0xff8000000a667807 */ /* 0x000fc40003000000 */
[C---:B------:R-:W-:Y:S02]  /*4c20*/  R2P PR, R36.reuse.B1, 0x7f ;  /* 0x0000007f24007804 */ /* 0x040fe40000001000 */
[----:B------:R-:W-:Y:S02]  /*4c30*/  LOP3.LUT R5, R36, 0x1, RZ, 0xc0, !PT ;  /* 0x0000000124057812 */ /* 0x000fe400078ec0ff */
[----:B------:R-:W-:Y:S02]  /*4c40*/  R2UR UR5, R85 ;  /* 0x00000000550572ca */ /* 0x000fe400000e0000 */
[----:B------:R-:W-:Y:S02]  /*4c50*/  SEL R92, R12, 0xff800000, P0 ;  /* 0xff8000000c5c7807 */ /* 0x000fe40000000000 */
[----:B------:R-:W-:Y:S02]  /*4c60*/  SEL R93, R13, 0xff800000, P1 ;  /* 0xff8000000d5d7807 */ /* 0x000fe40000800000 */
[----:B------:R-:W-:-:S02]  /*4c70*/  SEL R94, R14, 0xff800000, P2 ;  /* 0xff8000000e5e7807 */ /* 0x000fc40001000000 */
[----:B------:R-:W-:Y:S02]  /*4c80*/  SEL R95, R15, 0xff800000, P3 ;  /* 0xff8000000f5f7807 */ /* 0x000fe40001800000 */
[----:B------:R-:W-:Y:S02]  /*4c90*/  SEL R96, R16, 0xff800000, P4 ;  /* 0xff80000010607807 */ /* 0x000fe40002000000 */
[----:B------:R-:W-:Y:S02]  /*4ca0*/  SEL R97, R17, 0xff800000, P5 ;  /* 0xff80000011617807 */ /* 0x000fe40002800000 */
[----:B------:R-:W-:Y:S02]  /*4cb0*/  SEL R108, R18, 0xff800000, P6 ;  /* 0xff800000126c7807 */ /* 0x000fe40003000000 */
[----:B------:R-:W-:-:S05]  /*4cc0*/  R2P PR, R36.B2, 0x7f ;  /* 0x0000007f24007804 */ /* 0x000fca0000002000 */
[----:B------:R-:W-:Y:S02]  /*4cd0*/  SEL R100, R20, 0xff800000, P0 ;  /* 0xff80000014647807 */ /* 0x000fe40000000000 */
[----:B------:R-:W-:Y:S02]  /*4ce0*/  SEL R101, R21, 0xff800000, P1 ;  /* 0xff80000015657807 */ /* 0x000fe40000800000 */
[----:B------:R-:W-:Y:S02]  /*4cf0*/  SEL R104, R22, 0xff800000, P2 ;  /* 0xff80000016687807 */ /* 0x000fe40001000000 */
[----:B------:R-:W-:Y:S02]  /*4d00*/  SEL R105, R23, 0xff800000, P3 ;  /* 0xff80000017697807 */ /* 0x000fe40001800000 */
[----:B------:R-:W-:Y:S02]  /*4d10*/  SEL R106, R24, 0xff800000, P4 ;  /* 0xff800000186a7807 */ /* 0x000fe40002000000 */
[----:B------:R-:W-:-:S02]  /*4d20*/  SEL R107, R25, 0xff800000, P5 ;  /* 0xff800000196b7807 */ /* 0x000fc40002800000 */
[----:B------:R-:W-:Y:S02]  /*4d30*/  SEL R112, R26, 0xff800000, P6 ;  /* 0xff8000001a707807 */ /* 0x000fe40003000000 */
[----:B------:R-:W-:-:S05]  /*4d40*/  R2P PR, R36.B3, 0x7f ;  /* 0x0000007f24007804 */ /* 0x000fca0000003000 */
[----:B------:R-:W-:Y:S02]  /*4d50*/  SEL R110, R28, 0xff800000, P0 ;  /* 0xff8000001c6e7807 */ /* 0x000fe40000000000 */
[----:B------:R-:W-:Y:S02]  /*4d60*/  ISETP.NE.U32.AND P0, PT, R5, 0x1, PT ;  /* 0x000000010500780c */ /* 0x000fe40003f05070 */
[----:B------:R-:W-:Y:S02]  /*4d70*/  SEL R111, R29, 0xff800000, P1 ;  /* 0xff8000001d6f7807 */ /* 0x000fe40000800000 */
[----:B------:R-:W-:Y:S02]  /*4d80*/  LOP3.LUT P1, RZ, R36, 0x80, RZ, 0xc0, !PT ;  /* 0x0000008024ff7812 */ /* 0x000fe4000782c0ff */
[----:B------:R-:W-:Y:S02]  /*4d90*/  SEL R98, R4, 0xff800000, !P0 ;  /* 0xff80000004627807 */ /* 0x000fe40004000000 */
[----:B------:R-:W-:-:S02]  /*4da0*/  LOP3.LUT P0, RZ, R36, 0x8000, RZ, 0xc0, !PT ;  /* 0x0000800024ff7812 */ /* 0x000fc4000780c0ff */
[----:B------:R-:W-:Y:S02]  /*4db0*/  VIADDMNMX R5, R87, 0x40, RZ, !PT ;  /* 0x0000004057057846 */ /* 0x000fe400078001ff */
[----:B------:R-:W-:Y:S02]  /*4dc0*/  SEL R103, R11, 0xff800000, P1 ;  /* 0xff8000000b677807 */ /* 0x000fe40000800000 */
[C---:B------:R-:W-:Y:S02]  /*4dd0*/  LOP3.LUT P1, RZ, R36.reuse, 0x800000, RZ, 0xc0, !PT ;  /* 0x0080000024ff7812 */ /* 0x040fe4000782c0ff */
[----:B------:R-:W-:Y:S02]  /*4de0*/  SEL R109, R19, 0xff800000, P0 ;  /* 0xff800000136d7807 */ /* 0x000fe40000000000 */
[----:B------:R-:W-:Y:S02]  /*4df0*/  ISETP.GT.AND P0, PT, R36, -0x1, PT ;  /* 0xffffffff2400780c */ /* 0x000fe40003f04270 */
[----:B------:R-:W-:-:S02]  /*4e00*/  SHF.R.U32.HI R4, RZ, R5, R2 ;  /* 0x00000005ff047219 */ /* 0x000fc40000011602 */
[----:B------:R-:W-:Y:S02]  /*4e10*/  SEL R113, R27, 0xff800000, P1 ;  /* 0xff8000001b717807 */ /* 0x000fe40000800000 */
[----:B------:R-:W-:Y:S02]  /*4e20*/  SEL R114, R30, 0xff800000, P2 ;  /* 0xff8000001e727807 */ /* 0x000fe40001000000 */
[----:B------:R-:W-:Y:S02]  /*4e30*/  SEL R115, R31, 0xff800000, P3 ;  /* 0xff8000001f737807 */ /* 0x000fe40001800000 */
[----:B------:R-:W-:Y:S02]  /*4e40*/  SEL R116, R32, 0xff800000, P4 ;  /* 0xff80000020747807 */ /* 0x000fe40002000000 */
[----:B------:R-:W-:Y:S02]  /*4e50*/  SEL R117, R33, 0xff800000, P5 ;  /* 0xff80000021757807 */ /* 0x000fe40002800000 */
[----:B------:R-:W-:-:S02]  /*4e60*/  SEL R118, R34, 0xff800000, P6 ;  /* 0xff80000022767807 */ /* 0x000fc40003000000 */
[----:B------:R-:W-:Y:S02]  /*4e70*/  R2P PR, R4, 0x7e ;  /* 0x0000007e04007804 */ /* 0x000fe40000000000 */
[----:B------:R-:W-:Y:S02]  /*4e80*/  SEL R119, R35, 0xff800000, !P0 ;  /* 0xff80000023777807 */ /* 0x000fe40004000000 */
[----:B------:R-:W1:Y:S01]  /*4e90*/  LDTM.x32 R20, tmem[UR4] ;  /* 0x00000004001479ee */ /* 0x000e6200082c0000 */
[----:B--2---:R-:W-:Y:S02]  /*4ea0*/  SEL R53, R53, 0xff800000, P1 ;  /* 0xff80000035357807 */ /* 0x004fe40000800000 */
[----:B------:R-:W-:Y:S02]  /*4eb0*/  SEL R54, R54, 0xff800000, P2 ;  /* 0xff80000036367807 */ /* 0x000fe40001000000 */
[----:B------:R-:W-:Y:S02]  /*4ec0*/  SEL R55, R55, 0xff800000, P3 ;  /* 0xff80000037377807 */ /* 0x000fe40001800000 */
[----:B------:R-:W-:-:S02]  /*4ed0*/  SEL R56, R56, 0xff800000, P4 ;  /* 0xff80000038387807 */ /* 0x000fc40002000000 */
[----:B------:R-:W-:Y:S02]  /*4ee0*/  SEL R57, R57, 0xff800000, P5 ;  /* 0xff80000039397807 */ /* 0x000fe40002800000 */
[----:B------:R-:W-:Y:S02]  /*4ef0*/  SEL R58, R58, 0xff800000, P6 ;  /* 0xff8000003a3a7807 */ /* 0x000fe40003000000 */
[C---:B------:R-:W-:Y:S02]  /*4f00*/  R2P PR, R4.reuse.B1, 0x7f ;  /* 0x0000007f04007804 */ /* 0x040fe40000001000 */
[----:B------:R-:W-:Y:S02]  /*4f10*/  LOP3.LUT R5, R4, 0x1, RZ, 0xc0, !PT ;  /* 0x0000000104057812 */ /* 0x000fe400078ec0ff */
[----:B------:R-:W-:Y:S02]  /*4f20*/  R2UR UR4, R86 ;  /* 0x00000000560472ca */ /* 0x000fe400000e0000 */
[----:B------:R-:W-:-:S02]  /*4f30*/  SEL R60, R60, 0xff800000, P0 ;  /* 0xff8000003c3c7807 */ /* 0x000fc40000000000 */
[----:B------:R-:W-:Y:S02]  /*4f40*/  SEL R61, R61, 0xff800000, P1 ;  /* 0xff8000003d3d7807 */ /* 0x000fe40000800000 */
[----:B------:R-:W-:Y:S02]  /*4f50*/  SEL R62, R62, 0xff800000, P2 ;  /* 0xff8000003e3e7807 */ /* 0x000fe40001000000 */
[----:B------:R-:W-:Y:S02]  /*4f60*/  SEL R63, R63, 0xff800000, P3 ;  /* 0xff8000003f3f7807 */ /* 0x000fe40001800000 */
[----:B------:R-:W-:Y:S02]  /*4f70*/  SEL R64, R64, 0xff800000, P4 ;  /* 0xff80000040407807 */ /* 0x000fe40002000000 */
[----:B------:R-:W-:Y:S02]  /*4f80*/  SEL R65, R65, 0xff800000, P5 ;  /* 0xff80000041417807 */ /* 0x000fe40002800000 */
[----:B------:R-:W-:-:S02]  /*4f90*/  SEL R66, R66, 0xff800000, P6 ;  /* 0xff80000042427807 */ /* 0x000fc40003000000 */
[----:B------:R-:W-:Y:S02]  /*4fa0*/  R2P PR, R4.B2, 0x7f ;  /* 0x0000007f04007804 */ /* 0x000fe40000002000 */
[----:B------:R-:W-:-:S03]  /*4fb0*/  VIADDMNMX R87, R87, 0x80, RZ, !PT ;  /* 0x0000008057577846 */ /* 0x000fc600078001ff */
[----:B------:R-:W-:Y:S02]  /*4fc0*/  SEL R68, R68, 0xff800000, P0 ;  /* 0xff80000044447807 */ /* 0x000fe40000000000 */
[----:B------:R-:W-:Y:S02]  /*4fd0*/  SEL R69, R69, 0xff800000, P1 ;  /* 0xff80000045457807 */ /* 0x000fe40000800000 */
[----:B------:R-:W-:Y:S02]  /*4fe0*/  SEL R70, R70, 0xff800000, P2 ;  /* 0xff80000046467807 */ /* 0x000fe40001000000 */
[----:B------:R-:W-:Y:S02]  /*4ff0*/  SEL R71, R71, 0xff800000, P3 ;  /* 0xff80000047477807 */ /* 0x000fe40001800000 */
[----:B------:R-:W-:Y:S02]  /*5000*/  SEL R72, R72, 0xff800000, P4 ;  /* 0xff80000048487807 */ /* 0x000fe40002000000 */
[----:B------:R-:W-:-:S02]  /*5010*/  SEL R73, R73, 0xff800000, P5 ;  /* 0xff80000049497807 */ /* 0x000fc40002800000 */
[----:B------:R-:W-:Y:S02]  /*5020*/  SEL R74, R74, 0xff800000, P6 ;  /* 0xff8000004a4a7807 */ /* 0x000fe40003000000 */
[----:B------:R-:W-:Y:S02]  /*5030*/  R2P PR, R4.B3, 0x7f ;  /* 0x0000007f04007804 */ /* 0x000fe40000003000 */
[----:B------:R-:W-:Y:S02]  /*5040*/  SHF.R.U32.HI R2, RZ, R87, R2 ;  /* 0x00000057ff027219 */ /* 0x000fe40000011602 */
[----:B------:R-:W-:Y:S02]  /*5050*/  LOP3.LUT R87, R3, 0x50, RZ, 0xfc, !PT ;  /* 0x0000005003577812 */ /* 0x000fe400078efcff */
[----:B------:R-:W-:Y:S02]  /*5060*/  SEL R76, R76, 0xff800000, P0 ;  /* 0xff8000004c4c7807 */ /* 0x000fe40000000000 */
[----:B------:R-:W-:-:S02]  /*5070*/  ISETP.NE.U32.AND P0, PT, R5, 0x1, PT ;  /* 0x000000010500780c */ /* 0x000fc40003f05070 */
[----:B------:R-:W-:Y:S02]  /*5080*/  SEL R77, R77, 0xff800000, P1 ;  /* 0xff8000004d4d7807 */ /* 0x000fe40000800000 */
[----:B------:R-:W-:Y:S02]  /*5090*/  LOP3.LUT P1, RZ, R4, 0x80, RZ, 0xc0, !PT ;  /* 0x0000008004ff7812 */ /* 0x000fe4000782c0ff */
[----:B------:R-:W-:Y:S02]  /*50a0*/  SEL R52, R52, 0xff800000, !P0 ;  /* 0xff80000034347807 */ /* 0x000fe40004000000 */
[C---:B------:R-:W-:Y:S02]  /*50b0*/  LOP3.LUT P0, RZ, R4.reuse, 0x8000, RZ, 0xc0, !PT ;  /* 0x0000800004ff7812 */ /* 0x040fe4000780c0ff */
[----:B------:R-:W-:Y:S02]  /*50c0*/  SEL R59, R59, 0xff800000, P1 ;  /* 0xff8000003b3b7807 */ /* 0x000fe40000800000 */
[----:B------:R-:W-:-:S02]  /*50d0*/  LOP3.LUT P1, RZ, R4, 0x800000, RZ, 0xc0, !PT ;  /* 0x0080000004ff7812 */ /* 0x000fc4000782c0ff */
[----:B------:R-:W-:Y:S02]  /*50e0*/  SEL R67, R67, 0xff800000, P0 ;  /* 0xff80000043437807 */ /* 0x000fe40000000000 */
[----:B------:R-:W-:Y:S02]  /*50f0*/  ISETP.GT.AND P0, PT, R4, -0x1, PT ;  /* 0xffffffff0400780c */ /* 0x000fe40003f04270 */
[----:B------:R-:W-:Y:S02]  /*5100*/  SEL R75, R75, 0xff800000, P1 ;  /* 0xff8000004b4b7807 */ /* 0x000fe40000800000 */
[----:B------:R-:W-:Y:S02]  /*5110*/  SEL R78, R78, 0xff800000, P2 ;  /* 0xff8000004e4e7807 */ /* 0x000fe40001000000 */
[----:B------:R-:W-:Y:S02]  /*5120*/  SEL R79, R79, 0xff800000, P3 ;  /* 0xff8000004f4f7807 */ /* 0x000fe40001800000 */
[----:B------:R-:W-:-:S02]  /*5130*/  SEL R80, R80, 0xff800000, P4 ;  /* 0xff80000050507807 */ /* 0x000fc40002000000 */
[----:B------:R-:W-:Y:S02]  /*5140*/  SEL R81, R81, 0xff800000, P5 ;  /* 0xff80000051517807 */ /* 0x000fe40002800000 */
[----:B------:R-:W-:Y:S02]  /*5150*/  SEL R82, R82, 0xff800000, P6 ;  /* 0xff80000052527807 */ /* 0x000fe40003000000 */
[----:B------:R-:W-:Y:S02]  /*5160*/  R2P PR, R141, 0x7e ;  /* 0x0000007e8d007804 */ /* 0x000fe40000000000 */
[----:B------:R-:W-:Y:S02]  /*5170*/  SEL R83, R83, 0xff800000, !P0 ;  /* 0xff80000053537807 */ /* 0x000fe40004000000 */
[----:B------:R-:W-:Y:S02]  /*5180*/  LOP3.LUT R4, R141, 0x1, RZ, 0xc0, !PT ;  /* 0x000000018d047812 */ /* 0x000fe400078ec0ff */
[----:B-1----:R-:W-:-:S02]  /*5190*/  SEL R127, R21, 0xff800000, P1 ;  /* 0xff800000157f7807 */ /* 0x002fc40000800000 */
[----:B------:R-:W-:Y:S02]  /*51a0*/  SEL R120, R22, 0xff800000, P2 ;  /* 0xff80000016787807 */ /* 0x000fe40001000000 */
        /* <DEDUP_REMOVED lines=16> */
[----:B------:R-:W-:Y:S02]  /*52b0*/  SEL R126, R20, 0xff800000, !P0 ;  /* 0xff800000147e7807 */ /* 0x000fe40004000000 */
[----:B------:R-:W-:Y:S02]  /*52c0*/  LOP3.LUT P0, RZ, R141, 0x80, RZ, 0xc0, !PT ;  /* 0x000000808dff7812 */ /* 0x000fe4000780c0ff */
[----:B------:R-:W-:-:S02]  /*52d0*/  SEL R38, R38, 0xff800000, P2 ;  /* 0xff80000026267807 */ /* 0x000fc40001000000 */
[----:B------:R-:W-:Y:S02]  /*52e0*/  SEL R131, R27, 0xff800000, P0 ;  /* 0xff8000001b837807 */ /* 0x000fe40000000000 */
[----:B------:R-:W-:Y:S02]  /*52f0*/  LOP3.LUT P0, RZ, R141, 0x8000, RZ, 0xc0, !PT ;  /* 0x000080008dff7812 */ /* 0x000fe4000780c0ff */
[----:B------:R-:W-:Y:S02]  /*5300*/  SEL R39, R39, 0xff800000, P3 ;  /* 0xff80000027277807 */ /* 0x000fe40001800000 */
[----:B------:R-:W-:Y:S02]  /*5310*/  SEL R135, R35, 0xff800000, P0 ;  /* 0xff80000023877807 */ /* 0x000fe40000000000 */
[----:B------:R-:W1:Y:S01]  /*5320*/  LDTM.x32 R4, tmem[UR4] ;  /* 0x00000004000479ee */ /* 0x000e6200082c0000 */
[----:B------:R-:W-:Y:S01]  /*5330*/  LOP3.LUT P0, RZ, R141, 0x800000, RZ, 0xc0, !PT ;  /* 0x008000008dff7812 */ /* 0x000fe2000780c0ff */
[----:B------:R-:W2:Y:S01]  /*5340*/  LDCU UR4, c[0x0][0x600] ;  /* 0x0000c000ff0477ac */ /* 0x000ea20008000800 */
[----:B------:R-:W-:-:S02]  /*5350*/  SEL R138, R40, 0xff800000, P4 ;  /* 0xff800000288a7807 */ /* 0x000fc40002000000 */
[----:B------:R-:W-:Y:S02]  /*5360*/  SEL R137, R43, 0xff800000, P0 ;  /* 0xff8000002b897807 */ /* 0x000fe40000000000 */
[----:B------:R-:W-:Y:S02]  /*5370*/  SEL R139, R41, 0xff800000, P5 ;  /* 0xff800000298b7807 */ /* 0x000fe40002800000 */
[----:B------:R-:W-:Y:S02]  /*5380*/  SEL R136, R42, 0xff800000, P6 ;  /* 0xff8000002a887807 */ /* 0x000fe40003000000 */
[----:B------:R-:W-:Y:S02]  /*5390*/  R2P PR, R141.B3, 0x7f ;  /* 0x0000007f8d007804 */ /* 0x000fe40000003000 */
[----:B------:R-:W-:-:S03]  /*53a0*/  FMNMX R40, R98, R99, !PT ;  /* 0x0000006362287209 */ /* 0x000fc60007800000 */
        /* <DEDUP_REMOVED lines=10> */
[----:B------:R-:W-:Y:S02]  /*5450*/  FMNMX3 R40, R40, R92, R93, !PT ;  /* 0x0000005c28287276 */ /* 0x000fe4000780005d */
[----:B-1----:R-:W-:-:S02]  /*5460*/  SEL R151, R5, 0xff800000, P1 ;  /* 0xff80000005977807 */ /* 0x002fc40000800000 */
[----:B------:R-:W-:Y:S02]  /*5470*/  SEL R148, R6, 0xff800000, P2 ;  /* 0xff80000006947807 */ /* 0x000fe40001000000 */
[----:B------:R-:W-:Y:S02]  /*5480*/  SEL R149, R7, 0xff800000, P3 ;  /* 0xff80000007957807 */ /* 0x000fe40001800000 */
[----:B------:R-:W-:Y:S02]  /*5490*/  SEL R8, R8, 0xff800000, P4 ;  /* 0xff80000008087807 */ /* 0x000fe40002000000 */
[----:B------:R-:W-:Y:S02]  /*54a0*/  SEL R9, R9, 0xff800000, P5 ;  /* 0xff80000009097807 */ /* 0x000fe40002800000 */
[----:B------:R-:W-:Y:S02]  /*54b0*/  SEL R10, R10, 0xff800000, P6 ;  /* 0xff8000000a0a7807 */ /* 0x000fe40003000000 */
[----:B------:R-:W-:-:S02]  /*54c0*/  R2P PR, R2.B1, 0x7f ;  /* 0x0000007f02007804 */ /* 0x000fc40000001000 */
[----:B------:R-:W-:Y:S02]  /*54d0*/  LOP3.LUT R5, R2, 0x1, RZ, 0xc0, !PT ;  /* 0x0000000102057812 */ /* 0x000fe400078ec0ff */
[----:B------:R-:W-:Y:S02]  /*54e0*/  FMNMX3 R40, R40, R100, R101, !PT ;  /* 0x0000006428287276 */ /* 0x000fe40007800065 */
[----:B------:R-:W-:Y:S02]  /*54f0*/  SEL R12, R12, 0xff800000, P0 ;  /* 0xff8000000c0c7807 */ /* 0x000fe40000000000 */
[----:B------:R-:W-:Y:S02]  /*5500*/  SEL R13, R13, 0xff800000, P1 ;  /* 0xff8000000d0d7807 */ /* 0x000fe40000800000 */
[----:B------:R-:W-:Y:S02]  /*5510*/  SEL R14, R14, 0xff800000, P2 ;  /* 0xff8000000e0e7807 */ /* 0x000fe40001000000 */
[----:B------:R-:W-:-:S02]  /*5520*/  SEL R15, R15, 0xff800000, P3 ;  /* 0xff8000000f0f7807 */ /* 0x000fc40001800000 */
[----:B------:R-:W-:Y:S02]  /*5530*/  SEL R152, R16, 0xff800000, P4 ;  /* 0xff80000010987807 */ /* 0x000fe40002000000 */
[----:B------:R-:W-:Y:S02]  /*5540*/  SEL R153, R17, 0xff800000, P5 ;  /* 0xff80000011997807 */ /* 0x000fe40002800000 */
[----:B------:R-:W-:Y:S02]  /*5550*/  SEL R18, R18, 0xff800000, P6 ;  /* 0xff80000012127807 */ /* 0x000fe40003000000 */
[----:B------:R-:W-:Y:S02]  /*5560*/  R2P PR, R2.B2, 0x7f ;  /* 0x0000007f02007804 */ /* 0x000fe40000002000 */
[----:B------:R-:W-:-:S03]  /*5570*/  FMNMX3 R40, R40, R110, R111, !PT ;  /* 0x0000006e28287276 */ /* 0x000fc6000780006f */
[----:B------:R-:W-:Y:S02]  /*5580*/  SEL R20, R20, 0xff800000, P0 ;  /* 0xff80000014147807 */ /* 0x000fe40000000000 */
[----:B------:R-:W-:Y:S02]  /*5590*/  ISETP.NE.U32.AND P0, PT, R5, 0x1, PT ;  /* 0x000000010500780c */ /* 0x000fe40003f05070 */
[----:B------:R-:W-:Y:S02]  /*55a0*/  SEL R21, R21, 0xff800000, P1 ;  /* 0xff80000015157807 */ /* 0x000fe40000800000 */
[----:B------:R-:W-:Y:S02]  /*55b0*/  SEL R150, R4, 0xff800000, !P0 ;  /* 0xff80000004967807 */ /* 0x000fe40004000000 */
[----:B------:R-:W-:Y:S02]  /*55c0*/  LOP3.LUT P0, RZ, R2, 0x80, RZ, 0xc0, !PT ;  /* 0x0000008002ff7812 */ /* 0x000fe4000780c0ff */
[----:B------:R-:W-:-:S02]  /*55d0*/  SEL R22, R22, 0xff800000, P2 ;  /* 0xff80000016167807 */ /* 0x000fc40001000000 */
[----:B------:R-:W-:Y:S02]  /*55e0*/  SEL R11, R11, 0xff800000, P0 ;  /* 0xff8000000b0b7807 */ /* 0x000fe40000000000 */
[C---:B------:R-:W-:Y:S02]  /*55f0*/  LOP3.LUT P0, RZ, R2.reuse, 0x8000, RZ, 0xc0, !PT ;  /* 0x0000800002ff7812 */ /* 0x040fe4000780c0ff */
[----:B------:R-:W-:Y:S02]  /*5600*/  SEL R23, R23, 0xff800000, P3 ;  /* 0xff80000017177807 */ /* 0x000fe40001800000 */
[----:B------:R-:W-:Y:S02]  /*5610*/  SEL R19, R19, 0xff800000, P0 ;  /* 0xff80000013137807 */ /* 0x000fe40000000000 */
[----:B------:R-:W-:Y:S02]  /*5620*/  LOP3.LUT P0, RZ, R2, 0x800000, RZ, 0xc0, !PT ;  /* 0x0080000002ff7812 */ /* 0x000fe4000780c0ff */
[----:B------:R-:W-:-:S02]  /*5630*/  SEL R24, R24, 0xff800000, P4 ;  /* 0xff80000018187807 */ /* 0x000fc40002000000 */
[----:B------:R-:W-:Y:S02]  /*5640*/  SEL R27, R27, 0xff800000, P0 ;  /* 0xff8000001b1b7807 */ /* 0x000fe40000000000 */
[----:B------:R-:W-:Y:S02]  /*5650*/  SEL R25, R25, 0xff800000, P5 ;  /* 0xff80000019197807 */ /* 0x000fe40002800000 */
[----:B------:R-:W-:Y:S02]  /*5660*/  SEL R26, R26, 0xff800000, P6 ;  /* 0xff8000001a1a7807 */ /* 0x000fe40003000000 */
[----:B------:R-:W-:Y:S02]  /*5670*/  R2P PR, R2.B3, 0x7f ;  /* 0x0000007f02007804 */ /* 0x000fe40000003000 */
[----:B------:R-:W-:Y:S02]  /*5680*/  FMNMX R4, R88, R89, !PT ;  /* 0x0000005958047209 */ /* 0x000fe40007800000 */
[----:B------:R-:W-:-:S02]  /*5690*/  FMNMX3 R40, R40, R52, R53, !PT ;  /* 0x0000003428287276 */ /* 0x000fc40007800035 */
[----:B------:R-:W-:Y:S02]  /*56a0*/  SEL R28, R28, 0xff800000, P0 ;  /* 0xff8000001c1c7807 */ /* 0x000fe40000000000 */
[----:B------:R-:W-:Y:S02]  /*56b0*/  ISETP.GT.AND P0, PT, R2, -0x1, PT ;  /* 0xffffffff0200780c */ /* 0x000fe40003f04270 */
[----:B------:R-:W-:Y:S02]  /*56c0*/  FMNMX3 R4, R4, R94, R95, !PT ;  /* 0x0000005e04047276 */ /* 0x000fe4000780005f */
[----:B------:R-:W-:Y:S02]  /*56d0*/  SEL R5, R35, 0xff800000, !P0 ;  /* 0xff80000023057807 */ /* 0x000fe40004000000 */
[----:B------:R-:W-:Y:S02]  /*56e0*/  FMNMX R35, R90, R91, !PT ;  /* 0x0000005b5a237209 */ /* 0x000fe40007800000 */
[----:B------:R-:W-:-:S02]  /*56f0*/  FMNMX R2, R102, R103, !PT ;  /* 0x0000006766027209 */ /* 0x000fc40007800000 */
[----:B------:R-:W-:Y:S02]  /*5700*/  FMNMX3 R4, R4, R104, R105, !PT ;  /* 0x0000006804047276 */ /* 0x000fe40007800069 */
[----:B------:R-:W-:Y:S02]  /*5710*/  FMNMX3 R35, R35, R96, R97, !PT ;  /* 0x0000006023237276 */ /* 0x000fe40007800061 */
[----:B------:R-:W-:Y:S02]  /*5720*/  FMNMX3 R2, R2, R108, R109, !PT ;  /* 0x0000006c02027276 */ /* 0x000fe4000780006d */
[----:B------:R-:W-:Y:S02]  /*5730*/  FMNMX3 R4, R4, R114, R115, !PT ;  /* 0x0000007204047276 */ /* 0x000fe40007800073 */
[----:B------:R-:W-:Y:S02]  /*5740*/  FMNMX3 R35, R35, R106, R107, !PT ;  /* 0x0000006a23237276 */ /* 0x000fe4000780006b */
[----:B------:R-:W-:-:S02]  /*5750*/  FMNMX3 R2, R2, R112, R113, !PT ;  /* 0x0000007002027276 */ /* 0x000fc40007800071 */
        /* <DEDUP_REMOVED lines=40> */
[----:B------:R-:W-:Y:S02]  /*59e0*/  SEL R16, R30, 0xff800000, P2 ;  /* 0xff8000001e107807 */ /* 0x000fe40001000000 */
[----:B------:R-:W-:-:S02]  /*59f0*/  SEL R17, R31, 0xff800000, P3 ;  /* 0xff8000001f117807 */ /* 0x000fc40001800000 */
[----:B------:R-:W-:Y:S02]  /*5a00*/  FMNMX3 R35, R35, R152, R153, !PT ;  /* 0x0000009823237276 */ /* 0x000fe40007800099 */
[----:B------:R-:W-:Y:S02]  /*5a10*/  FMNMX3 R2, R2, R18, R19, !PT ;  /* 0x0000001202027276 */ /* 0x000fe40007800013 */
[----:B------:R-:W-:Y:S02]  /*5a20*/  FMNMX3 R40, R40, R20, R21, !PT ;  /* 0x0000001428287276 */ /* 0x000fe40007800015 */
[----:B------:R-:W-:Y:S02]  /*5a30*/  SEL R29, R29, 0xff800000, P1 ;  /* 0xff8000001d1d7807 */ /* 0x000fe40000800000 */
[----:B------:R-:W-:Y:S02]  /*5a40*/  FMNMX3 R31, R4, R16, R17, !PT ;  /* 0x00000010041f7276 */ /* 0x000fe40007800011 */
[----:B------:R-:W-:-:S02]  /*5a50*/  SEL R6, R32, 0xff800000, P4 ;  /* 0xff80000020067807 */ /* 0x000fc40002000000 */
[----:B------:R-:W-:Y:S02]  /*5a60*/  SEL R7, R33, 0xff800000, P5 ;  /* 0xff80000021077807 */ /* 0x000fe40002800000 */
[----:B------:R-:W-:Y:S02]  /*5a70*/  FMNMX3 R40, R40, R28, R29, !PT ;  /* 0x0000001c28287276 */ /* 0x000fe4000780001d */
[----:B------:R-:W-:Y:S02]  /*5a80*/  SEL R4, R34, 0xff800000, P6 ;  /* 0xff80000022047807 */ /* 0x000fe40003000000 */
[----:B------:R-:W-:Y:S02]  /*5a90*/  FMNMX3 R35, R35, R24, R25, !PT ;  /* 0x0000001823237276 */ /* 0x000fe40007800019 */
[----:B------:R-:W-:Y:S02]  /*5aa0*/  FMNMX3 R2, R2, R26, R27, !PT ;  /* 0x0000001a02027276 */ /* 0x000fe4000780001b */
[----:B------:R-:W-:-:S02]  /*5ab0*/  FMNMX R31, R40, R31, !PT ;  /* 0x0000001f281f7209 */ /* 0x000fc40007800000 */
[----:B------:R-:W-:Y:S02]  /*5ac0*/  FMNMX3 R30, R35, R6, R7, !PT ;  /* 0x00000006231e7276 */ /* 0x000fe40007800007 */
[----:B------:R-:W-:-:S04]  /*5ad0*/  FMNMX3 R2, R2, R4, R5, !PT ;  /* 0x0000000402027276 */ /* 0x000fc80007800005 */
[----:B------:R-:W-:-:S04]  /*5ae0*/  FMNMX3 R155, R31, R30, R2, !PT ;  /* 0x0000001e1f9b7276 */ /* 0x000fc80007800002 */
[----:B------:R-:W-:-:S04]  /*5af0*/  FSETP.NEU.AND P0, PT, R155, -INF , PT ;  /* 0xff8000009b00780b */ /* 0x000fc80003f0d000 */
[----:B------:R-:W-:Y:S02]  /*5b00*/  FSEL R2, R155, RZ, P0 ;  /* 0x000000ff9b027208 */ /* 0x000fe40000000000 */
[----:B------:R-:W-:-:S03]  /*5b10*/  ELECT P0, URZ, PT ;  /* 0x0000000000ff782f */ /* 0x000fc60003800000 */
[----:B--2---:R-:W-:-:S04]  /*5b20*/  FFMA R2, -R2, UR4, RZ ;  /* 0x0000000402027c23 */ /* 0x004fc800080001ff */
[--C-:B------:R-:W-:Y:S02]  /*5b30*/  FFMA2 R42, R88.F32x2.HI_LO, UR4.F32, R2.reuse.F32 ;  /* 0x00000004582a7c49 */ /* 0x100fe40009200002 */
[--C-:B------:R-:W-:Y:S02]  /*5b40*/  FFMA2 R48, R92.F32x2.HI_LO, UR4.F32, R2.reuse.F32 ;  /* 0x000000045c307c49 */ /* 0x100fe40009200002 */
[--C-:B------:R-:W-:Y:S02]  /*5b50*/  FFMA2 R50, R94.F32x2.HI_LO, UR4.F32, R2.reuse.F32 ;  /* 0x000000045e327c49 */ /* 0x100fe40009200002 */
[--C-:B------:R-:W-:Y:S01]  /*5b60*/  FFMA2 R88, R96.F32x2.HI_LO, UR4.F32, R2.reuse.F32 ;  /* 0x0000000460587c49 */ /* 0x100fe20009200002 */
[----:B------:R-:W-:Y:S01]  /*5b70*/  MUFU.EX2 R42, R42 ;  /* 0x0000002a002a7308 */ /* 0x000fe20000000800 */
[--C-:B------:R-:W-:Y:S02]  /*5b80*/  FFMA2 R40, R98.F32x2.HI_LO, UR4.F32, R2.reuse.F32 ;  /* 0x0000000462287c49 */ /* 0x100fe40009200002 */
[----:B------:R-:W-:-:S02]  /*5b90*/  FFMA2 R44, R90.F32x2.HI_LO, UR4.F32, R2.F32 ;  /* 0x000000045a2c7c49 */ /* 0x000fc40009200002 */
[--C-:B------:R-:W-:Y:S02]  /*5ba0*/  FFMA2 R46, R102.F32x2.HI_LO, UR4.F32, R2.reuse.F32 ;  /* 0x00000004662e7c49 */ /* 0x100fe40009200002 */
[--C-:B------:R-:W-:Y:S01]  /*5bb0*/  FFMA2 R92, R100.F32x2.HI_LO, UR4.F32, R2.reuse.F32 ;  /* 0x00000004645c7c49 */ /* 0x100fe20009200002 */
[----:B------:R-:W-:Y:S01]  /*5bc0*/  MUFU.EX2 R40, R40 ;  /* 0x0000002800287308 */ /* 0x000fe20000000800 */
[--C-:B------:R-:W-:Y:S02]  /*5bd0*/  FFMA2 R94, R104.F32x2.HI_LO, UR4.F32, R2.reuse.F32 ;  /* 0x00000004685e7c49 */ /* 0x100fe40009200002 */
[--C-:B------:R-:W-:Y:S02]  /*5be0*/  FFMA2 R96, R106.F32x2.HI_LO, UR4.F32, R2.reuse.F32 ;  /* 0x000000046a607c49 */ /* 0x100fe40009200002 */
[--C-:B------:R-:W-:Y:S02]  /*5bf0*/  FFMA2 R90, R108.F32x2.HI_LO, UR4.F32, R2.reuse.F32 ;  /* 0x000000046c5a7c49 */ /* 0x100fe40009200002 */
[--C-:B------:R-:W-:Y:S01]  /*5c00*/  FFMA2 R98, R112.F32x2.HI_LO, UR4.F32, R2.reuse.F32 ;  /* 0x0000000470627c49 */ /* 0x100fe20009200002 */
[----:B------:R-:W1:Y:S01]  /*5c10*/  MUFU.EX2 R41, R41 ;  /* 0x0000002900297308 */ /* 0x000e620000000800 */
[----:B------:R-:W-:-:S02]  /*5c20*/  FFMA2 R100, R110.F32x2.HI_LO, UR4.F32, R2.F32 ;  /* 0x000000046e647c49 */ /* 0x000fc40009200002 */
[--C-:B------:R-:W-:Y:S02]  /*5c30*/  FFMA2 R102, R114.F32x2.HI_LO, UR4.F32, R2.reuse.F32 ;  /* 0x0000000472667c49 */ /* 0x100fe40009200002 */
[--C-:B------:R-:W-:Y:S02]  /*5c40*/  FFMA2 R104, R116.F32x2.HI_LO, UR4.F32, R2.reuse.F32 ;  /* 0x0000000474687c49 */ /* 0x100fe40009200002 */
[--C-:B------:R-:W-:Y:S01]  /*5c50*/  FFMA2 R106, R118.F32x2.HI_LO, UR4.F32, R2.reuse.F32 ;  /* 0x00000004766a7c49 */ /* 0x100fe20009200002 */
[----:B------:R-:W2:Y:S01]  /*5c60*/  MUFU.EX2 R43, R43 ;  /* 0x0000002b002b7308 */ /* 0x000ea20000000800 */
[--C-:B------:R-:W-:Y:S02]  /*5c70*/  FFMA2 R52, R52.F32x2.HI_LO, UR4.F32, R2.reuse.F32 ;  /* 0x0000000434347c49 */ /* 0x100fe40009200002 */
[--C-:B------:R-:W-:Y:S02]  /*5c80*/  FFMA2 R54, R54.F32x2.HI_LO, UR4.F32, R2.reuse.F32 ;  /* 0x0000000436367c49 */ /* 0x100fe40009200002 */
[----:B------:R-:W-:-:S02]  /*5c90*/  FFMA2 R56, R56.F32x2.HI_LO, UR4.F32, R2.F32 ;  /* 0x0000000438387c49 */ /* 0x000fc40009200002 */
[--C-:B------:R-:W-:Y:S01]  /*5ca0*/  FFMA2 R58, R58.F32x2.HI_LO, UR4.F32, R2.reuse.F32 ;  /* 0x000000043a3a7c49 */ /* 0x100fe20009200002 */
[----:B------:R-:W-:Y:S01]  /*5cb0*/  MUFU.EX2 R44, R44 ;  /* 0x0000002c002c7308 */ /* 0x000fe20000000800 */
[--C-:B------:R-:W-:Y:S02]  /*5cc0*/  FFMA2 R60, R60.F32x2.HI_LO, UR4.F32, R2.reuse.F32 ;  /* 0x000000043c3c7c49 */ /* 0x100fe40009200002 */
[--C-:B------:R-:W-:Y:S02]  /*5cd0*/  FFMA2 R62, R62.F32x2.HI_LO, UR4.F32, R2.reuse.F32 ;  /* 0x000000043e3e7c49 */ /* 0x100fe40009200002 */
[--C-:B------:R-:W-:Y:S02]  /*5ce0*/  FFMA2 R64, R64.F32x2.HI_LO, UR4.F32, R2.reuse.F32 ;  /* 0x0000000440407c49 */ /* 0x100fe40009200002 */
[--C-:B------:R-:W-:Y:S01]  /*5cf0*/  FFMA2 R66, R66.F32x2.HI_LO, UR4.F32, R2.reuse.F32 ;  /* 0x0000000442427c49 */ /* 0x100fe20009200002 */
[----:B------:R-:W3:Y:S01]  /*5d00*/  MUFU.EX2 R45, R45 ;  /* 0x0000002d002d7308 */ /* 0x000ee20000000800 */
[----:B------:R-:W-:-:S02]  /*5d10*/  FFMA2 R68, R68.F32x2.HI_LO, UR4.F32, R2.F32 ;  /* 0x0000000444447c49 */ /* 0x000fc40009200002 */
[--C-:B------:R-:W-:Y:S02]  /*5d20*/  FFMA2 R70, R70.F32x2.HI_LO, UR4.F32, R2.reuse.F32 ;  /* 0x0000000446467c49 */ /* 0x100fe40009200002 */
[--C-:B------:R-:W-:Y:S02]  /*5d30*/  FFMA2 R72, R72.F32x2.HI_LO, UR4.F32, R2.reuse.F32 ;  /* 0x0000000448487c49 */ /* 0x100fe40009200002 */
[--C-:B------:R-:W-:Y:S01]  /*5d40*/  FFMA2 R74, R74.F32x2.HI_LO, UR4.F32, R2.reuse.F32 ;  /* 0x000000044a4a7c49 */ /* 0x100fe20009200002 */
[----:B------:R-:W-:Y:S01]  /*5d50*/  MUFU.EX2 R46, R46 ;  /* 0x0000002e002e7308 */ /* 0x000fe20000000800 */
[--C-:B------:R-:W-:Y:S02]  /*5d60*/  FFMA2 R76, R76.F32x2.HI_LO, UR4.F32, R2.reuse.F32 ;  /* 0x000000044c4c7c49 */ /* 0x100fe40009200002 */
[--C-:B------:R-:W-:Y:S02]  /*5d70*/  FFMA2 R78, R78.F32x2.HI_LO, UR4.F32, R2.reuse.F32 ;  /* 0x000000044e4e7c49 */ /* 0x100fe40009200002 */
[----:B------:R-:W-:-:S02]  /*5d80*/  FFMA2 R80, R80.F32x2.HI_LO, UR4.F32, R2.F32 ;  /* 0x0000000450507c49 */ /* 0x000fc40009200002 */
[--C-:B------:R-:W-:Y:S01]  /*5d90*/  FFMA2 R82, R82.F32x2.HI_LO, UR4.F32, R2.reuse.F32 ;  /* 0x0000000452527c49 */ /* 0x100fe20009200002 */
[----:B------:R-:W4:Y:S01]  /*5da0*/  MUFU.EX2 R47, R47 ;  /* 0x0000002f002f7308 */ /* 0x000f220000000800 */
[--C-:B------:R-:W-:Y:S02]  /*5db0*/  FFMA2 R114, R130.F32x2.HI_LO, UR4.F32, R2.reuse.F32 ;  /* 0x0000000482727c49 */ /* 0x100fe40009200002 */
[--C-:B------:R-:W-:Y:S02]  /*5dc0*/  FFMA2 R130, R136.F32x2.HI_LO, UR4.F32, R2.reuse.F32 ;  /* 0x0000000488827c49 */ /* 0x100fe40009200002 */
[--C-:B------:R-:W-:Y:S02]  /*5dd0*/  FFMA2 R136, R144.F32x2.HI_LO, UR4.F32, R2.reuse.F32 ;  /* 0x0000000490887c49 */ /* 0x100fe40009200002 */
[--C-:B------:R-:W-:Y:S01]  /*5de0*/  FFMA2 R144, R8.F32x2.HI_LO, UR4.F32, R2.reuse.F32 ;  /* 0x0000000408907c49 */ /* 0x100fe20009200002 */
[----:B------:R-:W-:Y:S01]  /*5df0*/  MUFU.EX2 R48, R48 ;  /* 0x0000003000307308 */ /* 0x000fe20000000800 */
[----:B------:R-:W-:-:S02]  /*5e00*/  FFMA2 R108, R126.F32x2.HI_LO, UR4.F32, R2.F32 ;  /* 0x000000047e6c7c49 */ /* 0x000fc40009200002 */
[----:B------:R-:W-:Y:S02]  /*5e10*/  IMAD.U32 R8, RZ, RZ, UR13 ;  /* 0x0000000dff087e24 */ /* 0x000fe4000f8e00ff */
[--C-:B------:R-:W-:Y:S02]  /*5e20*/  FFMA2 R116, R124.F32x2.HI_LO, UR4.F32, R2.reuse.F32 ;  /* 0x000000047c747c49 */ /* 0x100fe40009200002 */
[--C-:B------:R-:W-:Y:S02]  /*5e30*/  FFMA2 R124, R36.F32x2.HI_LO, UR4.F32, R2.reuse.F32 ;  /* 0x00000004247c7c49 */ /* 0x100fe40009200002 */
[--C-:B------:R-:W-:Y:S01]  /*5e40*/  FFMA2 R126, R38.F32x2.HI_LO, UR4.F32, R2.reuse.F32 ;  /* 0x00000004267e7c49 */ /* 0x100fe20009200002 */
[----:B------:R-:W5:Y:S01]  /*5e50*/  MUFU.EX2 R49, R49 ;  /* 0x0000003100317308 */ /* 0x000f620000000800 */
[--C-:B------:R-:W-:Y:S01]  /*5e60*/  FFMA2 R162, R24.F32x2.HI_LO, UR4.F32, R2.reuse.F32 ;  /* 0x0000000418a27c49 */ /* 0x100fe20009200002 */
[----:B-1----:R-:W-:Y:S01]  /*5e70*/  F2FP.BF16.F32.PACK_AB R24, R41, R40 ;  /* 0x000000282918723e */ /* 0x002fe200000010ff */
[--C-:B------:R-:W-:Y:S01]  /*5e80*/  FFMA2 R166, R26.F32x2.HI_LO, UR4.F32, R2.reuse.F32 ;  /* 0x000000041aa67c49 */ /* 0x100fe20009200002 */
[----:B--2---:R-:W-:Y:S01]  /*5e90*/  F2FP.BF16.F32.PACK_AB R25, R43, R42 ;  /* 0x0000002a2b19723e */ /* 0x004fe200000010ff */
[--C-:B------:R-:W-:Y:S01]  /*5ea0*/  FFMA2 R168, R28.F32x2.HI_LO, UR4.F32, R2.reuse.F32 ;  /* 0x000000041ca87c49 */ /* 0x100fe20009200002 */
[----:B---3--:R-:W-:Y:S01]  /*5eb0*/  F2FP.BF16.F32.PACK_AB R26, R45, R44 ;  /* 0x0000002c2d1a723e */ /* 0x008fe200000010ff */
[--C-:B------:R-:W-:Y:S01]  /*5ec0*/  FFMA2 R110, R120.F32x2.HI_LO, UR4.F32, R2.reuse.F32 ;  /* 0x00000004786e7c49 */ /* 0x100fe20009200002 */
[----:B------:R-:W-:Y:S01]  /*5ed0*/  MUFU.EX2 R50, R50 ;  /* 0x0000003200327308 */ /* 0x000fe20000000800 */
[----:B----4-:R-:W-:Y:S01]  /*5ee0*/  F2FP.BF16.F32.PACK_AB R27, R47, R46 ;  /* 0x0000002e2f1b723e */ /* 0x010fe200000010ff */
[----:B------:R-:W-:-:S02]  /*5ef0*/  FFMA2 R112, R122.F32x2.HI_LO, UR4.F32, R2.F32 ;  /* 0x000000047a707c49 */ /* 0x000fc40009200002 */
[--C-:B------:R-:W-:Y:S02]  /*5f00*/  FFMA2 R118, R128.F32x2.HI_LO, UR4.F32, R2.reuse.F32 ;  /* 0x0000000480767c49 */ /* 0x100fe40009200002 */
[--C-:B------:R-:W-:Y:S02]  /*5f10*/  FFMA2 R120, R132.F32x2.HI_LO, UR4.F32, R2.reuse.F32 ;  /* 0x0000000484787c49 */ /* 0x100fe40009200002 */
[----:B------:R-:W1:Y:S01]  /*5f20*/  MUFU.EX2 R51, R51 ;  /* 0x0000003300337308 */ /* 0x000e620000000800 */
[----:B-----5:R-:W-:Y:S01]  /*5f30*/  F2FP.BF16.F32.PACK_AB R28, R49, R48 ;  /* 0x00000030311c723e */ /* 0x020fe200000010ff */
[--C-:B------:R-:W-:Y:S02]  /*5f40*/  FFMA2 R122, R134.F32x2.HI_LO, UR4.F32, R2.reuse.F32 ;  /* 0x00000004867a7c49 */ /* 0x100fe40009200002 */
[--C-:B------:R-:W-:Y:S02]  /*5f50*/  FFMA2 R128, R138.F32x2.HI_LO, UR4.F32, R2.reuse.F32 ;  /* 0x000000048a807c49 */ /* 0x100fe40009200002 */
[----:B------:R-:W-:-:S02]  /*5f60*/  FFMA2 R156, R18.F32x2.HI_LO, UR4.F32, R2.F32 ;  /* 0x00000004129c7c49 */ /* 0x000fc40009200002 */
[----:B------:R-:W-:Y:S01]  /*5f70*/  MUFU.EX2 R88, R88 ;  /* 0x0000005800587308 */ /* 0x000fe20000000800 */
[--C-:B------:R-:W-:Y:S02]  /*5f80*/  FFMA2 R158, R20.F32x2.HI_LO, UR4.F32, R2.reuse.F32 ;  /* 0x00000004149e7c49 */ /* 0x100fe40009200002 */
[--C-:B------:R-:W-:Y:S02]  /*5f90*/  FFMA2 R160, R22.F32x2.HI_LO, UR4.F32, R2.reuse.F32 ;  /* 0x0000000416a07c49 */ /* 0x100fe40009200002 */
[--C-:B------:R-:W-:Y:S02]  /*5fa0*/  FFMA2 R170, R16.F32x2.HI_LO, UR4.F32, R2.reuse.F32 ;  /* 0x0000000410aa7c49 */ /* 0x100fe40009200002 */
[--C-:B------:R-:W-:Y:S01]  /*5fb0*/  FFMA2 R132, R140.F32x2.HI_LO, UR4.F32, R2.reuse.F32 ;  /* 0x000000048c847c49 */ /* 0x100fe20009200002 */
[----:B------:R-:W2:Y:S01]  /*5fc0*/  MUFU.EX2 R89, R89 ;  /* 0x0000005900597308 */ /* 0x000ea20000000800 */
[----:B-1----:R-:W-:Y:S01]  /*5fd0*/  F2FP.BF16.F32.PACK_AB R29, R51, R50 ;  /* 0x00000032331d723e */ /* 0x002fe200000010ff */
[----:B------:R-:W-:-:S02]  /*5fe0*/  FFMA2 R134, R142.F32x2.HI_LO, UR4.F32, R2.F32 ;  /* 0x000000048e867c49 */ /* 0x000fc40009200002 */
[--C-:B------:R-:W-:Y:S02]  /*5ff0*/  FFMA2 R138, R146.F32x2.HI_LO, UR4.F32, R2.reuse.F32 ;  /* 0x00000004928a7c49 */ /* 0x100fe40009200002 */
[--C-:B------:R-:W-:Y:S02]  /*6000*/  FFMA2 R140, R150.F32x2.HI_LO, UR4.F32, R2.reuse.F32 ;  /* 0x00000004968c7c49 */ /* 0x100fe40009200002 */
[----:B------:R-:W-:Y:S01]  /*6010*/  MUFU.EX2 R90, R90 ;  /* 0x0000005a005a7308 */ /* 0x000fe20000000800 */
[--C-:B------:R-:W-:Y:S02]  /*6020*/  FFMA2 R142, R148.F32x2.HI_LO, UR4.F32, R2.reuse.F32 ;  /* 0x00000004948e7c49 */ /* 0x100fe40009200002 */
[--C-:B------:R-:W-:Y:S02]  /*6030*/  FFMA2 R146, R10.F32x2.HI_LO, UR4.F32, R2.reuse.F32 ;  /* 0x000000040a927c49 */ /* 0x100fe40009200002 */
[--C-:B------:R-:W-:Y:S02]  /*6040*/  FFMA2 R148, R12.F32x2.HI_LO, UR4.F32, R2.reuse.F32 ;  /* 0x000000040c947c49 */ /* 0x100fe40009200002 */
[--C-:B------:R-:W-:Y:S01]  /*6050*/  FFMA2 R150, R14.F32x2.HI_LO, UR4.F32, R2.reuse.F32 ;  /* 0x000000040e967c49 */ /* 0x100fe20009200002 */
[----:B------:R-:W1:Y:S01]  /*6060*/  MUFU.EX2 R91, R91 ;  /* 0x0000005b005b7308 */ /* 0x000e620000000800 */
[----:B--2---:R-:W-:Y:S01]  /*6070*/  F2FP.BF16.F32.PACK_AB R30, R89, R88 ;  /* 0x00000058591e723e */ /* 0x004fe200000010ff */
[----:B------:R-:W-:-:S02]  /*6080*/  FFMA2 R152, R152.F32x2.HI_LO, UR4.F32, R2.F32 ;  /* 0x0000000498987c49 */ /* 0x000fc40009200002 */
[----:B------:R-:W-:Y:S02]  /*6090*/  FADD2 R40, R40.F32x2.HI_LO, R48.F32x2.HI_LO ;  /* 0x000000302828724b */ /* 0x000fe40000000000 */
[----:B------:R-:W-:Y:S02]  /*60a0*/  FADD2 R42, R42.F32x2.HI_LO, R50.F32x2.HI_LO ;  /* 0x000000322a2a724b */ /* 0x000fe40000000000 */
[----:B------:R-:W-:Y:S01]  /*60b0*/  MUFU.EX2 R92, R92 ;  /* 0x0000005c005c7308 */ /* 0x000fe20000000800 */
[----:B------:R-:W-:-:S07]  /*60c0*/  FADD2 R44, R44.F32x2.HI_LO, R88.F32x2.HI_LO ;  /* 0x000000582c2c724b */ /* 0x000fce0000000000 */
[----:B------:R-:W2:Y:S01]  /*60d0*/  MUFU.EX2 R93, R93 ;  /* 0x0000005d005d7308 */ /* 0x000ea20000000800 */
[----:B-1----:R-:W-:Y:S01]  /*60e0*/  F2FP.BF16.F32.PACK_AB R31, R91, R90 ;  /* 0x0000005a5b1f723e */ /* 0x002fe200000010ff */
[----:B------:R-:W-:-:S06]  /*60f0*/  FADD2 R46, R46.F32x2.HI_LO, R90.F32x2.HI_LO ;  /* 0x0000005a2e2e724b */ /* 0x000fcc0000000000 */
[----:B------:R-:W-:Y:S08]  /*6100*/  MUFU.EX2 R94, R94 ;  /* 0x0000005e005e7308 */ /* 0x000ff00000000800 */
[----:B------:R-:W1:Y:S01]  /*6110*/  MUFU.EX2 R95, R95 ;  /* 0x0000005f005f7308 */ /* 0x000e620000000800 */
[----:B--2---:R-:W-:Y:S01]  /*6120*/  F2FP.BF16.F32.PACK_AB R32, R93, R92 ;  /* 0x0000005c5d20723e */ /* 0x004fe200000010ff */
[----:B------:R-:W-:-:S06]  /*6130*/  FADD2 R40, R40.F32x2.HI_LO, R92.F32x2.HI_LO ;  /* 0x0000005c2828724b */ /* 0x000fcc0000000000 */
[----:B------:R-:W-:Y:S08]  /*6140*/  MUFU.EX2 R96, R96 ;  /* 0x0000006000607308 */ /* 0x000ff00000000800 */
        /* <DEDUP_REMOVED lines=26> */
[----:B------:R1:W-:Y:S06]  /*62f0*/  BAR.ARV R8, 0x40 ;  /* 0x000100080000751d */ /* 0x0003ec0000002000 */
[----:B------:R-:W-:Y:S01]  /*6300*/  MUFU.EX2 R54, R54 ;  /* 0x0000003600367308 */ /* 0x000fe20000000800 */
[----:B------:R-:W-:Y:S01]  /*6310*/  FADD2 R46, R46.F32x2.HI_LO, R106.F32x2.HI_LO ;  /* 0x0000006a2e2e724b */ /* 0x000fe20000000000 */
[----:B------:R3:W-:Y:S01]  /*6320*/  STTM.x16 tmem[UR5], R24 ;  /* 0x00000018000079ed */ /* 0x0007e20008240005 */
[----:B------:R-:W-:-:S05]  /*6330*/  R2UR UR5, R87 ;  /* 0x00000000570572ca */ /* 0x000fca00000e0000 */
[----:B------:R-:W4:Y:S01]  /*6340*/  MUFU.EX2 R55, R55 ;  /* 0x0000003700377308 */ /* 0x000f220000000800 */
[----:B--2---:R-:W-:Y:S01]  /*6350*/  F2FP.BF16.F32.PACK_AB R16, R53, R52 ;  /* 0x000000343510723e */ /* 0x004fe200000010ff */
[----:B------:R-:W-:-:S06]  /*6360*/  FADD2 R40, R40.F32x2.HI_LO, R52.F32x2.HI_LO ;  /* 0x000000342828724b */ /* 0x000fcc0000000000 */
[----:B------:R-:W-:Y:S08]  /*6370*/  MUFU.EX2 R56, R56 ;  /* 0x0000003800387308 */ /* 0x000ff00000000800 */
[----:B------:R-:W2:Y:S01]  /*6380*/  MUFU.EX2 R57, R57 ;  /* 0x0000003900397308 */ /* 0x000ea20000000800 */
[----:B----4-:R-:W-:Y:S01]  /*6390*/  F2FP.BF16.F32.PACK_AB R17, R55, R54 ;  /* 0x000000363711723e */ /* 0x010fe200000010ff */
[----:B------:R-:W-:-:S06]  /*63a0*/  FADD2 R42, R42.F32x2.HI_LO, R54.F32x2.HI_LO ;  /* 0x000000362a2a724b */ /* 0x000fcc0000000000 */
[----:B------:R-:W-:Y:S08]  /*63b0*/  MUFU.EX2 R58, R58 ;  /* 0x0000003a003a7308 */ /* 0x000ff00000000800 */
[----:B------:R-:W4:Y:S01]  /*63c0*/  MUFU.EX2 R59, R59 ;  /* 0x0000003b003b7308 */ /* 0x000f220000000800 */
[----:B--2---:R-:W-:Y:S01]  /*63d0*/  F2FP.BF16.F32.PACK_AB R18, R57, R56 ;  /* 0x000000383912723e */ /* 0x004fe200000010ff */
[----:B------:R-:W-:-:S06]  /*63e0*/  FADD2 R44, R44.F32x2.HI_LO, R56.F32x2.HI_LO ;  /* 0x000000382c2c724b */ /* 0x000fcc0000000000 */
[----:B------:R-:W-:Y:S01]  /*63f0*/  MUFU.EX2 R60, R60 ;  /* 0x0000003c003c7308 */ /* 0x000fe20000000800 */
[----:B---3--:R-:W-:-:S07]  /*6400*/  FFMA2 R32, R6.F32x2.HI_LO, UR4.F32, R2.F32 ;  /* 0x0000000406207c49 */ /* 0x008fce0009200002 */
[----:B------:R-:W2:Y:S01]  /*6410*/  MUFU.EX2 R61, R61 ;  /* 0x0000003d003d7308 */ /* 0x000ea20000000800 */
[----:B----4-:R-:W-:Y:S01]  /*6420*/  F2FP.BF16.F32.PACK_AB R19, R59, R58 ;  /* 0x0000003a3b13723e */ /* 0x010fe200000010ff */
[----:B------:R-:W-:-:S06]  /*6430*/  FADD2 R46, R46.F32x2.HI_LO, R58.F32x2.HI_LO ;  /* 0x0000003a2e2e724b */ /* 0x000fcc0000000000 */
[----:B------:R-:W-:Y:S08]  /*6440*/  MUFU.EX2 R62, R62 ;  /* 0x0000003e003e7308 */ /* 0x000ff00000000800 */
[----:B------:R-:W3:Y:S01]  /*6450*/  MUFU.EX2 R63, R63 ;  /* 0x0000003f003f7308 */ /* 0x000ee20000000800 */
[----:B--2---:R-:W-:Y:S01]  /*6460*/  F2FP.BF16.F32.PACK_AB R20, R61, R60 ;  /* 0x0000003c3d14723e */ /* 0x004fe200000010ff */
[----:B------:R-:W-:-:S06]  /*6470*/  FADD2 R40, R40.F32x2.HI_LO, R60.F32x2.HI_LO ;  /* 0x0000003c2828724b */ /* 0x000fcc0000000000 */
[----:B------:R-:W-:Y:S08]  /*6480*/  MUFU.EX2 R64, R64 ;  /* 0x0000004000407308 */ /* 0x000ff00000000800 */
[----:B------:R-:W2:Y:S01]  /*6490*/  MUFU.EX2 R65, R65 ;  /* 0x0000004100417308 */ /* 0x000ea20000000800 */
[----:B---3--:R-:W-:Y:S01]  /*64a0*/  F2FP.BF16.F32.PACK_AB R21, R63, R62 ;  /* 0x0000003e3f15723e */ /* 0x008fe200000010ff */
        /* <DEDUP_REMOVED lines=38> */
[----:B------:R-:W1:Y:S01]  /*6710*/  MUFU.EX2 R109, R109 ;  /* 0x0000006d006d7308 */ /* 0x000e620000000800 */
[----:B---3--:R-:W-:Y:S01]  /*6720*/  F2FP.BF16.F32.PACK_AB R31, R83, R82 ;  /* 0x00000052531f723e */ /* 0x008fe200000010ff */
[----:B------:R-:W-:-:S03]  /*6730*/  FADD2 R46, R46.F32x2.HI_LO, R82.F32x2.HI_LO ;  /* 0x000000522e2e724b */ /* 0x000fc60000000000 */
[----:B------:R2:W-:Y:S01]  /*6740*/  STTM.x16 tmem[UR5], R16 ;  /* 0x00000010000079ed */ /* 0x0005e20008240005 */
[----:B------:R-:W-:Y:S02]  /*6750*/  R2UR UR5, R86 ;  /* 0x00000000560572ca */ /* 0x000fe400000e0000 */
[----:B------:R-:W-:Y:S08]  /*6760*/  MUFU.EX2 R110, R110 ;  /* 0x0000006e006e7308 */ /* 0x000ff00000000800 */
[----:B------:R-:W3:Y:S01]  /*6770*/  MUFU.EX2 R111, R111 ;  /* 0x0000006f006f7308 */ /* 0x000ee20000000800 */
[----:B-1----:R-:W-:Y:S01]  /*6780*/  F2FP.BF16.F32.PACK_AB R8, R109, R108 ;  /* 0x0000006c6d08723e */ /* 0x002fe200000010ff */
[----:B------:R-:W-:-:S06]  /*6790*/  FADD2 R40, R40.F32x2.HI_LO, R108.F32x2.HI_LO ;  /* 0x0000006c2828724b */ /* 0x000fcc0000000000 */
[----:B------:R-:W-:Y:S08]  /*67a0*/  MUFU.EX2 R112, R112 ;  /* 0x0000007000707308 */ /* 0x000ff00000000800 */
[----:B------:R-:W1:Y:S01]  /*67b0*/  MUFU.EX2 R113, R113 ;  /* 0x0000007100717308 */ /* 0x000e620000000800 */
[----:B---3--:R-:W-:Y:S01]  /*67c0*/  F2FP.BF16.F32.PACK_AB R9, R111, R110 ;  /* 0x0000006e6f09723e */ /* 0x008fe200000010ff */
[----:B------:R-:W-:-:S06]  /*67d0*/  FADD2 R42, R42.F32x2.HI_LO, R110.F32x2.HI_LO ;  /* 0x0000006e2a2a724b */ /* 0x000fcc0000000000 */
[----:B------:R-:W-:Y:S08]  /*67e0*/  MUFU.EX2 R114, R114 ;  /* 0x0000007200727308 */ /* 0x000ff00000000800 */
[----:B------:R-:W3:Y:S01]  /*67f0*/  MUFU.EX2 R115, R115 ;  /* 0x0000007300737308 */ /* 0x000ee20000000800 */
[----:B-1----:R-:W-:Y:S01]  /*6800*/  F2FP.BF16.F32.PACK_AB R10, R113, R112 ;  /* 0x00000070710a723e */ /* 0x002fe200000010ff */
[----:B------:R-:W-:-:S06]  /*6810*/  FADD2 R44, R44.F32x2.HI_LO, R112.F32x2.HI_LO ;  /* 0x000000702c2c724b */ /* 0x000fcc0000000000 */
[----:B------:R-:W-:Y:S01]  /*6820*/  MUFU.EX2 R116, R116 ;  /* 0x0000007400747308 */ /* 0x000fe20000000800 */
[----:B--2---:R-:W-:Y:S01]  /*6830*/  FFMA2 R24, R4.F32x2.HI_LO, UR4.F32, R2.F32 ;  /* 0x0000000404187c49 */ /* 0x004fe20009200002 */
[----:B------:R-:W-:Y:S01]  /*6840*/  R2UR UR4, R164 ;  /* 0x00000000a40472ca */ /* 0x000fe200000e0000 */
[----:B------:R-:W-:-:S05]  /*6850*/  IMAD.MOV.U32 R2, RZ, RZ, 0x1 ;  /* 0x00000001ff027424 */ /* 0x000fca00078e00ff */
[----:B------:R-:W1:Y:S01]  /*6860*/  MUFU.EX2 R117, R117 ;  /* 0x0000007500757308 */ /* 0x000e620000000800 */
[----:B---3--:R-:W-:Y:S01]  /*6870*/  F2FP.BF16.F32.PACK_AB R11, R115, R114 ;  /* 0x00000072730b723e */ /* 0x008fe200000010ff */
        /* <DEDUP_REMOVED lines=48> */
[----:B------:R-:W-:-:S03]  /*6b80*/  FADD2 R46, R46.F32x2.HI_LO, R138.F32x2.HI_LO ;  /* 0x0000008a2e2e724b */ /* 0x000fc60000000000 */
[----:B------:R2:W-:Y:S01]  /*6b90*/  STTM.x16 tmem[UR5], R8 ;  /* 0x00000008000079ed */ /* 0x0005e20008240005 */
[----:B------:R-:W3:Y:S02]  /*6ba0*/  FENCE.VIEW.ASYNC.T ;  /* 0x00000000000073c6 */ /* 0x000ee40000000200 */
[----:B---3--:R3:W-:Y:S01]  /*6bb0*/  SYNCS.ARRIVE.TRANS64.ART0 RZ, [UR12], R2 ;  /* 0x00000002ffff79a7 */ /* 0x0087e2000850000c */
[----:B------:R-:W-:Y:S08]  /*6bc0*/  MUFU.EX2 R142, R142 ;  /* 0x0000008e008e7308 */ /* 0x000ff00000000800 */
[----:B------:R-:W4:Y:S01]  /*6bd0*/  MUFU.EX2 R143, R143 ;  /* 0x0000008f008f7308 */ /* 0x000f220000000800 */
[----:B-1----:R-:W-:Y:S01]  /*6be0*/  F2FP.BF16.F32.PACK_AB R4, R141, R140 ;  /* 0x0000008c8d04723e */ /* 0x002fe200000010ff */
[----:B------:R-:W-:-:S06]  /*6bf0*/  FADD2 R40, R40.F32x2.HI_LO, R140.F32x2.HI_LO ;  /* 0x0000008c2828724b */ /* 0x000fcc0000000000 */
[----:B------:R-:W-:Y:S08]  /*6c00*/  MUFU.EX2 R144, R144 ;  /* 0x0000009000907308 */ /* 0x000ff00000000800 */
[----:B------:R-:W1:Y:S01]  /*6c10*/  MUFU.EX2 R145, R145 ;  /* 0x0000009100917308 */ /* 0x000e620000000800 */
[----:B----4-:R-:W-:Y:S01]  /*6c20*/  F2FP.BF16.F32.PACK_AB R5, R143, R142 ;  /* 0x0000008e8f05723e */ /* 0x010fe200000010ff */
[----:B------:R-:W-:-:S06]  /*6c30*/  FADD2 R42, R42.F32x2.HI_LO, R142.F32x2.HI_LO ;  /* 0x0000008e2a2a724b */ /* 0x000fcc0000000000 */
[----:B------:R-:W-:Y:S08]  /*6c40*/  MUFU.EX2 R146, R146 ;  /* 0x0000009200927308 */ /* 0x000ff00000000800 */
[----:B------:R-:W4:Y:S01]  /*6c50*/  MUFU.EX2 R147, R147 ;  /* 0x0000009300937308 */ /* 0x000f220000000800 */
[----:B-1----:R-:W-:Y:S01]  /*6c60*/  F2FP.BF16.F32.PACK_AB R6, R145, R144 ;  /* 0x000000909106723e */ /* 0x002fe200000010ff */
[----:B------:R-:W-:-:S06]  /*6c70*/  FADD2 R44, R44.F32x2.HI_LO, R144.F32x2.HI_LO ;  /* 0x000000902c2c724b */ /* 0x000fcc0000000000 */
[----:B------:R-:W-:Y:S08]  /*6c80*/  MUFU.EX2 R148, R148 ;  /* 0x0000009400947308 */ /* 0x000ff00000000800 */
[----:B------:R-:W2:Y:S01]  /*6c90*/  MUFU.EX2 R149, R149 ;  /* 0x0000009500957308 */ /* 0x000ea20000000800 */
[----:B----4-:R-:W-:Y:S01]  /*6ca0*/  F2FP.BF16.F32.PACK_AB R7, R147, R146 ;  /* 0x000000929307723e */ /* 0x010fe200000010ff */
        /* <DEDUP_REMOVED lines=40> */
[----:B------:R-:W-:-:S04]  /*6f30*/  FADD2 R42, R42.F32x2.HI_LO, R170.F32x2.HI_LO ;  /* 0x000000aa2a2a724b */ /* 0x000fc80000000000 */
[----:B------:R-:W-:Y:S02]  /*6f40*/  FADD2 R40, R40.F32x2.HI_LO, R42.F32x2.HI_LO ;  /* 0x0000002a2828724b */ /* 0x000fe40000000000 */
[----:B------:R-:W-:Y:S08]  /*6f50*/  MUFU.EX2 R24, R24 ;  /* 0x0000001800187308 */ /* 0x000ff00000000800 */
[----:B------:R-:W1:Y:S01]  /*6f60*/  MUFU.EX2 R25, R25 ;  /* 0x0000001900197308 */ /* 0x000e620000000800 */
[----:B--2---:R-:W-:Y:S01]  /*6f70*/  F2FP.BF16.F32.PACK_AB R18, R33, R32 ;  /* 0x000000202112723e */ /* 0x004fe200000010ff */
[----:B------:R-:W-:Y:S01]  /*6f80*/  FADD2 R44, R44.F32x2.HI_LO, R32.F32x2.HI_LO ;  /* 0x000000202c2c724b */ /* 0x000fe20000000000 */
[----:B-1----:R-:W-:Y:S01]  /*6f90*/  F2FP.BF16.F32.PACK_AB R19, R25, R24 ;  /* 0x000000181913723e */ /* 0x002fe200000010ff */
[----:B------:R-:W-:-:S03]  /*6fa0*/  FADD2 R46, R46.F32x2.HI_LO, R24.F32x2.HI_LO ;  /* 0x000000182e2e724b */ /* 0x000fc60000000000 */
[----:B------:R3:W-:Y:S01]  /*6fb0*/  STTM.x16 tmem[UR4], R4 ;  /* 0x00000004000079ed */ /* 0x0007e20008240004 */
[----:B------:R-:W1:Y:S02]  /*6fc0*/  FENCE.VIEW.ASYNC.T ;  /* 0x00000000000073c6 */ /* 0x000e640000000200 */
[----:B-1----:R-:W-:Y:S01]  /*6fd0*/  NOP ;  /* 0x0000000000007918 */ /* 0x002fe20000000000 */
[----:B------:R3:W-:Y:S01]  /*6fe0*/  @P0 SYNCS.ARRIVE.TRANS64.ART0 RZ, [UR16+0xe0], R2 ;  /* 0x0000e002ffff09a7 */ /* 0x0007e20008500010 */
[----:B------:R-:W-:Y:S01]  /*6ff0*/  UIADD3 UR4, UPT, UPT, UR8, -0x100, URZ ;  /* 0xffffff0008047890 */ /* 0x000fe2000fffe0ff */
[----:B------:R-:W-:-:S03]  /*7000*/  FADD2 R44, R44.F32x2.HI_LO, R46.F32x2.HI_LO ;  /* 0x0000002e2c2c724b */ /* 0x000fc60000000000 */
[----:B------:R-:W-:Y:S01]  /*7010*/  USHF.R.S32.HI UR5, URZ, 0x1f, UR4 ;  /* 0x0000001fff057899 */ /* 0x000fe20008011404 */
[----:B------:R-:W-:Y:S01]  /*7020*/  FADD2 R40, R40.F32x2.HI_LO, R44.F32x2.HI_LO ;  /* 0x0000002c2828724b */ /* 0x000fe20000000000 */
[----:B------:R-:W1:Y:S02]  /*7030*/  SYNCS.PHASECHK.TRANS64.TRYWAIT P0, [UR17], RZ ;  /* 0x000000ffff0075a7 */ /* 0x000e640008001111 */
[----:B------:R-:W-:-:S04]  /*7040*/  ULEA.HI UR4, UR5, UR4, URZ, 0x7 ;  /* 0x0000000405047291 */ /* 0x000fc8000f8f38ff */
[----:B------:R-:W-:-:S04]  /*7050*/  USHF.R.S32.HI UR4, URZ, 0x7, UR4 ;  /* 0x00000007ff047899 */ /* 0x000fc80008011404 */
[----:B------:R-:W-:-:S04]  /*7060*/  UISETP.LT.AND UP0, UPT, URZ, UR4, UPT ;  /* 0x00000004ff00728c */ /* 0x000fc8000bf01270 */
[----:B------:R-:W-:-:S04]  /*7070*/  USEL UR20, URZ, UR4, !UP0 ;  /* 0x00000004ff147287 */ /* 0x000fc8000c000000 */
[----:B------:R-:W-:-:S04]  /*7080*/  UIADD3 UR4, UPT, UPT, UR21, -UR20, URZ ;  /* 0x8000001415047290 */ /* 0x000fc8000fffe0ff */
[----:B------:R-:W-:Y:S01]  /*7090*/  UISETP.GE.AND UP0, UPT, UR4, 0x1, UPT ;  /* 0x000000010400788c */ /* 0x000fe2000bf06270 */
[----:B-1-3--:R-:W-:Y:S10]  /*70a0*/  @!P0 BRA `(.L_x_45) ;  /* 0x0000007400188947 */ /* 0x00aff40003800000 */
.L_x_116:
[----:B------:R-:W-:Y:S01]  /*70b0*/  FADD R2, R40, R41 ;  /* 0x0000002928027221 */ /* 0x000fe20000000000 */
[----:B------:R-:W-:Y:S01]  /*70c0*/  UMOV UR9, 0x1 ;  /* 0x0000000100097882 */ /* 0x000fe20000000000 */
[----:B------:R-:W-:Y:S01]  /*70d0*/  UMOV UR10, 0x1 ;  /* 0x00000001000a7882 */ /* 0x000fe20000000000 */
[----:B------:R-:W-:Y:S05]  /*70e0*/  BRA.U !UP0, `(.L_x_46) ;  /* 0x0000002508e47547 */ /* 0x000fea000b800000 */
[----:B------:R-:W-:Y:S01]  /*70f0*/  MOV R166, R155 ;  /* 0x0000009b00a67202 */ /* 0x000fe20000000f00 */
[----:B------:R-:W1:Y:S01]  /*7100*/  LDCU UR22, c[0x0][0x380] ;  /* 0x00007000ff1677ac */ /* 0x000e620008000800 */
[----:B------:R-:W-:Y:S01]  /*7110*/  IADD3 R165, PT, PT, R154, UR15, RZ ;  /* 0x0000000f9aa57c10 */ /* 0x000fe2000fffe0ff */
[----:B------:R-:W2:Y:S01]  /*7120*/  LDCU UR6, c[0x0][0x600] ;  /* 0x0000c000ff0677ac */ /* 0x000ea20008000800 */
[----:B------:R-:W-:Y:S01]  /*7130*/  UIADD3 UR11, UPT, UPT, -UR11, UR20, URZ ;  /* 0x000000140b0b7290 */ /* 0x000fe2000fffe1ff */
[----:B------:R-:W-:Y:S01]  /*7140*/  UMOV UR10, 0x1 ;  /* 0x00000001000a7882 */ /* 0x000fe20000000000 */
[----:B------:R-:W-:Y:S01]  /*7150*/  UMOV UR8, UR21 ;  /* 0x0000001500087c82 */ /* 0x000fe20008000000 */
[----:B------:R-:W-:Y:S01]  /*7160*/  UMOV UR9, 0x1 ;  /* 0x0000000100097882 */ /* 0x000fe20000000000 */
[----:B------:R-:W-:-:S08]  /*7170*/  UMOV UR15, URZ ;  /* 0x000000ff000f7c82 */ /* 0x000fd00008000000 */
.L_x_49:
[----:B------:R-:W-:Y:S01]  /*7180*/  USHF.L.U32 UR4, UR10, 0x1f, URZ ;  /* 0x0000001f0a047899 */ /* 0x000fe200080006ff */
[----:B------:R-:W-:Y:S01]  /*7190*/  R2UR UR5, R3 ;  /* 0x00000000030572ca */ /* 0x000fe200000e0000 */
[----:B------:R-:W-:-:S04]  /*71a0*/  UIADD3 UR8, UPT, UPT, UR8, -0x1, URZ ;  /* 0xffffffff08087890 */ /* 0x000fc8000fffe0ff */
[----:B------:R-:W-:Y:S01]  /*71b0*/  MOV R4, UR4 ;  /* 0x0000000400047c02 */ /* 0x000fe20008000f00 */
[----:B------:R-:W-:-:S03]  /*71c0*/  UISETP.LT.AND UP0, UPT, URZ, UR8, UPT ;  /* 0x00000008ff00728c */ /* 0x000fc6000bf01270 */
[----:B------:R-:W3:Y:S01]  /*71d0*/  SYNCS.PHASECHK.TRANS64.TRYWAIT P0, [UR18], R4 ;  /* 0x00000004ff0075a7 */ /* 0x000ee20008001112 */
[----:B------:R-:W-:Y:S01]  /*71e0*/  USEL UR7, URZ, UR8, !UP0 ;  /* 0x00000008ff077287 */ /* 0x000fe2000c000000 */
[----:B---3--:R-:W-:Y:S11]  /*71f0*/  @!P0 BRA `(.L_x_47) ;  /* 0x0000007000d88947 */ /* 0x008ff60003800000 */
.L_x_118:
[----:B---3--:R-:W3:Y:S01]  /*7200*/  LDTM.x32 R4, tmem[UR5] ;  /* 0x00000005000479ee */ /* 0x008ee200082c0000 */
[----:B-1----:R-:W-:Y:S01]  /*7210*/  ULEA UR4, UR7, UR22, 0x7 ;  /* 0x0000001607047291 */ /* 0x002fe2000f8e38ff */
[----:B------:R-:W-:-:S05]  /*7220*/  IMAD.MOV.U32 R140, RZ, RZ, -0x1 ;  /* 0xffffffffff8c7424 */ /* 0x000fca00078e00ff */
[----:B------:R-:W-:Y:S02]  /*7230*/  IADD3 R136, PT, PT, -R165, UR4, RZ ;  /* 0x00000004a5887c10 */ /* 0x000fe4000fffe1ff */
[----:B------:R-:W-:Y:S02]  /*7240*/  R2UR UR4, R84 ;  /* 0x00000000540472ca */ /* 0x000fe400000e0000 */
[C---:B------:R-:W-:Y:S02]  /*7250*/  VIADDMNMX R37, R136.reuse, 0x1f, RZ, !PT ;  /* 0x0000001f88257846 */ /* 0x040fe400078001ff */
[----:B------:R-:W-:Y:S02]  /*7260*/  VIADDMNMX R141, R136, 0x5f, RZ, !PT ;  /* 0x0000005f888d7846 */ /* 0x000fe400078001ff */
[--C-:B------:R-:W-:Y:S02]  /*7270*/  SHF.R.U32.HI R36, RZ, R37, R140.reuse ;  /* 0x00000025ff247219 */ /* 0x100fe4000001168c */
[----:B------:R-:W-:-:S02]  /*7280*/  SHF.R.U32.HI R141, RZ, R141, R140 ;  /* 0x0000008dff8d7219 */ /* 0x000fc4000001168c */
[----:B------:R-:W-:Y:S02]  /*7290*/  R2P PR, R36, 0x7e ;  /* 0x0000007e24007804 */ /* 0x000fe40000000000 */
[----:B------:R-:W-:Y:S01]  /*72a0*/  VIADDMNMX R157, R136, 0x7f, RZ, !PT ;  /* 0x0000007f889d7846 */ /* 0x000fe200078001ff */
[----:B------:R-:W1:Y:S01]  /*72b0*/  LDTM.x32 R52, tmem[UR4] ;  /* 0x00000004003479ee */ /* 0x000e6200082c0000 */
[----:B------:R-:W-:Y:S02]  /*72c0*/  R2UR UR4, R85 ;  /* 0x00000000550472ca */ /* 0x000fe400000e0000 */
[----:B---3--:R-:W-:Y:S02]  /*72d0*/  SEL R99, R5, 0xff800000, P1 ;  /* 0xff80000005637807 */ /* 0x008fe40000800000 */
[----:B------:R-:W-:Y:S02]  /*72e0*/  SEL R88, R6, 0xff800000, P2 ;  /* 0xff80000006587807 */ /* 0x000fe40001000000 */
[----:B------:R-:W-:-:S02]  /*72f0*/  SEL R89, R7, 0xff800000, P3 ;  /* 0xff80000007597807 */ /* 0x000fc40001800000 */
[----:B------:R-:W-:Y:S02]  /*7300*/  SEL R90, R8, 0xff800000, P4 ;  /* 0xff800000085a7807 */ /* 0x000fe40002000000 */
[----:B------:R-:W-:Y:S02]  /*7310*/  SEL R91, R9, 0xff800000, P5 ;  /* 0xff800000095b7807 */ /* 0x000fe40002800000 */
[----:B------:R-:W-:Y:S02]  /*7320*/  SEL R102, R10, 0xff800000, P6 ;  /* 0xff8000000a667807 */ /* 0x000fe40003000000 */
[C---:B------:R-:W-:Y:S02]  /*7330*/  R2P PR, R36.reuse.B1, 0x7f ;  /* 0x0000007f24007804 */ /* 0x040fe40000001000 */
[----:B------:R-:W-:Y:S02]  /*7340*/  LOP3.LUT R5, R36, 0x1, RZ, 0xc0, !PT ;  /* 0x0000000124057812 */ /* 0x000fe400078ec0ff */
[----:B------:R-:W-:-:S02]  /*7350*/  SHF.R.U32.HI R157, RZ, R157, R140 ;  /* 0x0000009dff9d7219 */ /* 0x000fc4000001168c */
        /* <DEDUP_REMOVED lines=36> */
[----:B------:R-:W3:Y:S01]  /*75a0*/  LDTM.x32 R20, tmem[UR4] ;  /* 0x00000004001479ee */ /* 0x000ee200082c0000 */
[----:B-1----:R-:W-:Y:S02]  /*75b0*/  SEL R53, R53, 0xff800000, P1 ;  /* 0xff80000035357807 */ /* 0x002fe40000800000 */
        /* <DEDUP_REMOVED lines=16> */
[----:B------:R-:W-:-:S03]  /*76c0*/  FMNMX R167, R102, R103, !PT ;  /* 0x0000006766a77209 */ /* 0x000fc60007800000 */
        /* <DEDUP_REMOVED lines=8> */
[----:B------:R-:W-:-:S03]  /*7750*/  FMNMX3 R167, R167, R108, R109, !PT ;  /* 0x0000006ca7a77276 */ /* 0x000fc6000780006d */
[----:B------:R-:W-:Y:S02]  /*7760*/  SEL R76, R76, 0xff800000, P0 ;  /* 0xff8000004c4c7807 */ /* 0x000fe40000000000 */
[----:B------:R-:W-:Y:S02]  /*7770*/  ISETP.NE.U32.AND P0, PT, R5, 0x1, PT ;  /* 0x000000010500780c */ /* 0x000fe40003f05070 */
[----:B------:R-:W-:Y:S02]  /*7780*/  SEL R77, R77, 0xff800000, P1 ;  /* 0xff8000004d4d7807 */ /* 0x000fe40000800000 */
[----:B------:R-:W-:Y:S02]  /*7790*/  LOP3.LUT P1, RZ, R4, 0x80, RZ, 0xc0, !PT ;  /* 0x0000008004ff7812 */ /* 0x000fe4000782c0ff */
[----:B------:R-:W-:Y:S02]  /*77a0*/  SEL R52, R52, 0xff800000, !P0 ;  /* 0xff80000034347807 */ /* 0x000fe40004000000 */
[----:B------:R-:W-:-:S02]  /*77b0*/  LOP3.LUT P0, RZ, R4, 0x8000, RZ, 0xc0, !PT ;  /* 0x0000800004ff7812 */ /* 0x000fc4000780c0ff */
[----:B------:R-:W-:Y:S02]  /*77c0*/  SEL R59, R59, 0xff800000, P1 ;  /* 0xff8000003b3b7807 */ /* 0x000fe40000800000 */
[C---:B------:R-:W-:Y:S02]  /*77d0*/  LOP3.LUT P1, RZ, R4.reuse, 0x800000, RZ, 0xc0, !PT ;  /* 0x0080000004ff7812 */ /* 0x040fe4000782c0ff */
[----:B------:R-:W-:Y:S02]  /*77e0*/  SEL R121, R67, 0xff800000, P0 ;  /* 0xff80000043797807 */ /* 0x000fe40000000000 */
[----:B------:R-:W-:Y:S02]  /*77f0*/  ISETP.GT.AND P0, PT, R4, -0x1, PT ;  /* 0xffffffff0400780c */ /* 0x000fe40003f04270 */
[----:B------:R-:W-:Y:S02]  /*7800*/  SEL R123, R75, 0xff800000, P1 ;  /* 0xff8000004b7b7807 */ /* 0x000fe40000800000 */
[----:B------:R-:W-:-:S02]  /*7810*/  SEL R128, R78, 0xff800000, P2 ;  /* 0xff8000004e807807 */ /* 0x000fc40001000000 */
[----:B------:R-:W-:Y:S02]  /*7820*/  SEL R129, R79, 0xff800000, P3 ;  /* 0xff8000004f817807 */ /* 0x000fe40001800000 */
[----:B------:R-:W-:Y:S02]  /*7830*/  SEL R130, R80, 0xff800000, P4 ;  /* 0xff80000050827807 */ /* 0x000fe40002000000 */
[----:B------:R-:W-:Y:S02]  /*7840*/  SEL R131, R81, 0xff800000, P5 ;  /* 0xff80000051837807 */ /* 0x000fe40002800000 */
[----:B------:R-:W-:Y:S02]  /*7850*/  SEL R134, R82, 0xff800000, P6 ;  /* 0xff80000052867807 */ /* 0x000fe40003000000 */
[----:B------:R-:W-:Y:S02]  /*7860*/  R2P PR, R141, 0x7e ;  /* 0x0000007e8d007804 */ /* 0x000fe40000000000 */
[----:B------:R-:W-:-:S02]  /*7870*/  SEL R135, R83, 0xff800000, !P0 ;  /* 0xff80000053877807 */ /* 0x000fc40004000000 */
[----:B------:R-:W-:Y:S02]  /*7880*/  LOP3.LUT R4, R141, 0x1, RZ, 0xc0, !PT ;  /* 0x000000018d047812 */ /* 0x000fe400078ec0ff */
[----:B---3--:R-:W-:Y:S02]  /*7890*/  SEL R81, R21, 0xff800000, P1 ;  /* 0xff80000015517807 */ /* 0x008fe40000800000 */
        /* <DEDUP_REMOVED lines=27> */
[----:B------:R-:W-:Y:S02]  /*7a50*/  LOP3.LUT P0, RZ, R141, 0x800000, RZ, 0xc0, !PT ;  /* 0x008000008dff7812 */ /* 0x000fe4000780c0ff */
[----:B------:R-:W-:-:S02]  /*7a60*/  SEL R138, R40, 0xff800000, P4 ;  /* 0xff800000288a7807 */ /* 0x000fc40002000000 */
[----:B------:R-:W-:Y:S02]  /*7a70*/  SEL R43, R43, 0xff800000, P0 ;  /* 0xff8000002b2b7807 */ /* 0x000fe40000000000 */
[----:B------:R-:W-:Y:S02]  /*7a80*/  SEL R139, R41, 0xff800000, P5 ;  /* 0xff800000298b7807 */ /* 0x000fe40002800000 */
[----:B------:R-:W-:Y:S02]  /*7a90*/  SEL R42, R42, 0xff800000, P6 ;  /* 0xff8000002a2a7807 */ /* 0x000fe40003000000 */
[----:B------:R-:W-:Y:S02]  /*7aa0*/  R2P PR, R141.B3, 0x7f ;  /* 0x0000007f8d007804 */ /* 0x000fe40000003000 */
[----:B------:R-:W-:Y:S02]  /*7ab0*/  FMNMX3 R167, R167, R58, R59, !PT ;  /* 0x0000003aa7a77276 */ /* 0x000fe4000780003b */
[----:B------:R-:W-:-:S02]  /*7ac0*/  R2UR UR4, R85 ;  /* 0x00000000550472ca */ /* 0x000fc400000e0000 */
        /* <DEDUP_REMOVED lines=20> */
[----:B------:R-:W-:Y:S01]  /*7c10*/  SEL R44, R12, 0xff800000, P0 ;  /* 0xff8000000c2c7807 */ /* 0x000fe20000000000 */
[----:B------:R-:W-:Y:S01]  /*7c20*/  IMAD.U32 R12, RZ, RZ, UR13 ;  /* 0x0000000dff0c7e24 */ /* 0x000fe2000f8e00ff */
[----:B------:R-:W-:Y:S02]  /*7c30*/  SEL R45, R13, 0xff800000, P1 ;  /* 0xff8000000d2d7807 */ /* 0x000fe40000800000 */
[----:B------:R-:W-:Y:S02]  /*7c40*/  SEL R48, R14, 0xff800000, P2 ;  /* 0xff8000000e307807 */ /* 0x000fe40001000000 */
[----:B------:R-:W-:-:S02]  /*7c50*/  SEL R49, R15, 0xff800000, P3 ;  /* 0xff8000000f317807 */ /* 0x000fc40001800000 */
[----:B------:R-:W-:Y:S02]  /*7c60*/  SEL R142, R16, 0xff800000, P4 ;  /* 0xff800000108e7807 */ /* 0x000fe40002000000 */
[----:B------:R-:W-:Y:S02]  /*7c70*/  SEL R143, R17, 0xff800000, P5 ;  /* 0xff800000118f7807 */ /* 0x000fe40002800000 */
[----:B------:R-:W-:Y:S02]  /*7c80*/  SEL R148, R18, 0xff800000, P6 ;  /* 0xff80000012947807 */ /* 0x000fe40003000000 */
[----:B------:R-:W-:Y:S02]  /*7c90*/  R2P PR, R157.B2, 0x7f ;  /* 0x0000007f9d007804 */ /* 0x000fe40000002000 */
[----:B------:R-:W-:Y:S02]  /*7ca0*/  FMNMX3 R6, R6, R92, R93, !PT ;  /* 0x0000005c06067276 */ /* 0x000fe4000780005d */
[----:B------:R-:W-:-:S02]  /*7cb0*/  FMNMX3 R167, R167, R122, R123, !PT ;  /* 0x0000007aa7a77276 */ /* 0x000fc4000780007b */
[----:B------:R-:W-:Y:S02]  /*7cc0*/  SEL R20, R20, 0xff800000, P0 ;  /* 0xff80000014147807 */ /* 0x000fe40000000000 */
[----:B------:R-:W-:Y:S02]  /*7cd0*/  ISETP.NE.U32.AND P0, PT, R5, 0x1, PT ;  /* 0x000000010500780c */ /* 0x000fe40003f05070 */
[----:B------:R-:W-:Y:S02]  /*7ce0*/  FMNMX R5, R88, R89, !PT ;  /* 0x0000005958057209 */ /* 0x000fe40007800000 */
[----:B------:R-:W-:Y:S02]  /*7cf0*/  SEL R46, R4, 0xff800000, !P0 ;  /* 0xff800000042e7807 */ /* 0x000fe40004000000 */
[----:B------:R-:W-:Y:S02]  /*7d00*/  FMNMX R4, R90, R91, !PT ;  /* 0x0000005b5a047209 */ /* 0x000fe40007800000 */
        /* <DEDUP_REMOVED lines=23> */
[----:B------:R-:W-:Y:S02]  /*7e80*/  LOP3.LUT P0, RZ, R157, 0x80, RZ, 0xc0, !PT ;  /* 0x000000809dff7812 */ /* 0x000fe4000780c0ff */
[----:B------:R-:W-:-:S02]  /*7e90*/  FMNMX3 R4, R4, R74, R75, !PT ;  /* 0x0000004a04047276 */ /* 0x000fc4000780004b */
[----:B------:R-:W-:Y:S02]  /*7ea0*/  FMNMX3 R167, R167, R124, R125, !PT ;  /* 0x0000007ca7a77276 */ /* 0x000fe4000780007d */
[----:B------:R-:W-:Y:S02]  /*7eb0*/  FMNMX3 R6, R6, R78, R79, !PT ;  /* 0x0000004e06067276 */ /* 0x000fe4000780004f */
[----:B------:R-:W-:Y:S02]  /*7ec0*/  FMNMX3 R5, R5, R82, R83, !PT ;  /* 0x0000005205057276 */ /* 0x000fe40007800053 */
[----:B------:R-:W-:Y:S02]  /*7ed0*/  SEL R51, R11, 0xff800000, P0 ;  /* 0xff8000000b337807 */ /* 0x000fe40000000000 */
        /* <DEDUP_REMOVED lines=12> */
[----:B------:R-:W-:Y:S02]  /*7fa0*/  SEL R21, R21, 0xff800000, P1 ;  /* 0xff80000015157807 */ /* 0x000fe40000800000 */
[----:B------:R-:W-:-:S02]  /*7fb0*/  SEL R152, R22, 0xff800000, P2 ;  /* 0xff80000016987807 */ /* 0x000fc40001000000 */
[----:B------:R-:W-:Y:S02]  /*7fc0*/  SEL R153, R23, 0xff800000, P3 ;  /* 0xff80000017997807 */ /* 0x000fe40001800000 */
[----:B------:R-:W-:Y:S02]  /*7fd0*/  SEL R154, R24, 0xff800000, P4 ;  /* 0xff800000189a7807 */ /* 0x000fe40002000000 */
[----:B------:R-:W-:Y:S02]  /*7fe0*/  SEL R155, R25, 0xff800000, P5 ;  /* 0xff800000199b7807 */ /* 0x000fe40002800000 */
[----:B------:R-:W-:Y:S02]  /*7ff0*/  SEL R26, R26, 0xff800000, P6 ;  /* 0xff8000001a1a7807 */ /* 0x000fe40003000000 */
[----:B------:R-:W-:Y:S02]  /*8000*/  FMNMX3 R4, R4, R146, R147, !PT ;  /* 0x0000009204047276 */ /* 0x000fe40007800093 */
[----:B------:R-:W-:-:S02]  /*8010*/  FMNMX3 R167, R167, R150, R151, !PT ;  /* 0x00000096a7a77276 */ /* 0x000fc40007800097 */
[----:B------:R-:W-:Y:S02]  /*8020*/  FMNMX3 R6, R6, R46, R47, !PT ;  /* 0x0000002e06067276 */ /* 0x000fe4000780002f */
[----:B------:R-:W-:Y:S02]  /*8030*/  FMNMX3 R5, R5, R38, R39, !PT ;  /* 0x0000002605057276 */ /* 0x000fe40007800027 */
[----:B------:R-:W-:Y:S02]  /*8040*/  R2P PR, R157.B3, 0x7f ;  /* 0x0000007f9d007804 */ /* 0x000fe40000003000 */
[----:B------:R-:W-:Y:S02]  /*8050*/  FMNMX3 R4, R4, R40, R41, !PT ;  /* 0x0000002804047276 */ /* 0x000fe40007800029 */
[----:B------:R-:W-:Y:S02]  /*8060*/  FMNMX3 R167, R167, R50, R51, !PT ;  /* 0x00000032a7a77276 */ /* 0x000fe40007800033 */
[----:B------:R-:W-:-:S02]  /*8070*/  FMNMX3 R6, R6, R44, R45, !PT ;  /* 0x0000002c06067276 */ /* 0x000fc4000780002d */
[----:B------:R-:W-:Y:S02]  /*8080*/  FMNMX3 R5, R5, R48, R49, !PT ;  /* 0x0000003005057276 */ /* 0x000fe40007800031 */
[----:B------:R-:W-:Y:S02]  /*8090*/  SEL R156, R28, 0xff800000, P0 ;  /* 0xff8000001c9c7807 */ /* 0x000fe40000000000 */
[----:B------:R-:W-:Y:S02]  /*80a0*/  ISETP.GT.AND P0, PT, R157, -0x1, PT ;  /* 0xffffffff9d00780c */ /* 0x000fe40003f04270 */
[----:B------:R-:W-:Y:S02]  /*80b0*/  SEL R157, R29, 0xff800000, P1 ;  /* 0xff8000001d9d7807 */ /* 0x000fe40000800000 */
[----:B------:R-:W-:Y:S02]  /*80c0*/  SEL R158, R30, 0xff800000, P2 ;  /* 0xff8000001e9e7807 */ /* 0x000fe40001000000 */
[----:B------:R-:W-:-:S02]  /*80d0*/  SEL R159, R31, 0xff800000, P3 ;  /* 0xff8000001f9f7807 */ /* 0x000fc40001800000 */
[----:B------:R-:W-:Y:S02]  /*80e0*/  FMNMX3 R4, R4, R142, R143, !PT ;  /* 0x0000008e04047276 */ /* 0x000fe4000780008f */
[----:B------:R-:W-:Y:S02]  /*80f0*/  FMNMX3 R167, R167, R148, R149, !PT ;  /* 0x00000094a7a77276 */ /* 0x000fe40007800095 */
[----:B------:R-:W-:Y:S02]  /*8100*/  FMNMX3 R6, R6, R20, R21, !PT ;  /* 0x0000001406067276 */ /* 0x000fe40007800015 */
[----:B------:R-:W-:Y:S02]  /*8110*/  FMNMX3 R5, R5, R152, R153, !PT ;  /* 0x0000009805057276 */ /* 0x000fe40007800099 */
[----:B------:R-:W-:Y:S02]  /*8120*/  SEL R161, R35, 0xff800000, !P0 ;  /* 0xff80000023a17807 */ /* 0x000fe40004000000 */
[----:B------:R-:W-:-:S02]  /*8130*/  SEL R162, R32, 0xff800000, P4 ;  /* 0xff80000020a27807 */ /* 0x000fc40002000000 */
[----:B------:R-:W-:Y:S02]  /*8140*/  SEL R163, R33, 0xff800000, P5 ;  /* 0xff80000021a37807 */ /* 0x000fe40002800000 */
[----:B------:R-:W-:Y:S02]  /*8150*/  SEL R160, R34, 0xff800000, P6 ;  /* 0xff80000022a07807 */ /* 0x000fe40003000000 */
[----:B------:R-:W-:Y:S02]  /*8160*/  FMNMX3 R4, R4, R154, R155, !PT ;  /* 0x0000009a04047276 */ /* 0x000fe4000780009b */
[----:B------:R-:W-:Y:S02]  /*8170*/  FMNMX3 R167, R167, R26, R27, !PT ;  /* 0x0000001aa7a77276 */ /* 0x000fe4000780001b */
[----:B------:R-:W-:Y:S02]  /*8180*/  FMNMX3 R6, R6, R156, R157, !PT ;  /* 0x0000009c06067276 */ /* 0x000fe4000780009d */
[----:B------:R-:W-:-:S02]  /*8190*/  FMNMX3 R5, R5, R158, R159, !PT ;  /* 0x0000009e05057276 */ /* 0x000fc4000780009f */
[----:B------:R-:W-:Y:S02]  /*81a0*/  FMNMX3 R4, R4, R162, R163, !PT ;  /* 0x000000a204047276 */ /* 0x000fe400078000a3 */
[----:B------:R-:W-:Y:S02]  /*81b0*/  FMNMX3 R167, R167, R160, R161, !PT ;  /* 0x000000a0a7a77276 */ /* 0x000fe400078000a1 */
[----:B------:R-:W-:-:S04]  /*81c0*/  FMNMX R5, R6, R5, !PT ;  /* 0x0000000506057209 */ /* 0x000fc80007800000 */
[----:B------:R-:W-:-:S04]  /*81d0*/  FMNMX3 R167, R5, R4, R167, !PT ;  /* 0x0000000405a77276 */ /* 0x000fc800078000a7 */
[----:B------:R-:W-:-:S04]  /*81e0*/  FSETP.NEU.AND P0, PT, R167, -INF , PT ;  /* 0xff800000a700780b */ /* 0x000fc80003f0d000 */
[----:B------:R-:W-:Y:S02]  /*81f0*/  FSEL R5, R167, RZ, P0 ;  /* 0x000000ffa7057208 */ /* 0x000fe40000000000 */
[----:B------:R-:W-:-:S03]  /*8200*/  ELECT P0, URZ, PT ;  /* 0x0000000000ff782f */ /* 0x000fc60003800000 */
[----:B------:R-:W-:-:S04]  /*8210*/  FADD R169, -R5, R166 ;  /* 0x000000a605a97221 */ /* 0x000fc80000000100 */
[----:B--2---:R-:W-:-:S05]  /*8220*/  FMUL R169, R169, UR6 ;  /* 0x00000006a9a97c20 */ /* 0x004fca0008400000 */
[----:B------:R-:W-:Y:S02]  /*8230*/  FSETP.GE.AND P1, PT, R169, -8, PT ;  /* 0xc1000000a900780b */ /* 0x000fe40003f26000 */
[----:B------:R-:W1:Y:S02]  /*8240*/  MUFU.EX2 R169, R169 ;  /* 0x000000a900a97308 */ /* 0x000e640000000800 */
[----:B------:R-:W-:Y:S01]  /*8250*/  FSEL R168, R166, R5, P1 ;  /* 0x00000005a6a87208 */ /* 0x000fe20000800000 */
[----:B------:R-:W-:-:S04]  /*8260*/  IMAD.U32 R5, RZ, RZ, UR14 ;  /* 0x0000000eff057e24 */ /* 0x000fc8000f8e00ff */
[----:B------:R-:W-:Y:S01]  /*8270*/  FFMA R168, -R168, UR6, RZ ;  /* 0x00000006a8a87c23 */ /* 0x000fe200080001ff */
[----:B------:R-:W-:-:S03]  /*8280*/  LOP3.LUT R10, R5, 0x7f, R0, 0xf8, !PT ;  /* 0x0000007f050a7812 */ /* 0x000fc600078ef800 */
[--C-:B------:R-:W-:Y:S01]  /*8290*/  FFMA2 R24, R88.F32x2.HI_LO, UR6.F32, R168.reuse.F32 ;  /* 0x0000000658187c49 */ /* 0x100fe200092000a8 */
[----:B------:R-:W-:Y:S01]  /*82a0*/  LEA R10, R10, UR19, 0x2 ;  /* 0x000000130a0a7c11 */ /* 0x000fe2000f8e10ff */
[--C-:B------:R-:W-:Y:S02]  /*82b0*/  FFMA2 R32, R92.F32x2.HI_LO, UR6.F32, R168.reuse.F32 ;  /* 0x000000065c207c49 */ /* 0x100fe400092000a8 */
[--C-:B------:R-:W-:Y:S02]  /*82c0*/  FFMA2 R34, R94.F32x2.HI_LO, UR6.F32, R168.reuse.F32 ;  /* 0x000000065e227c49 */ /* 0x100fe400092000a8 */
[--C-:B------:R-:W-:Y:S01]  /*82d0*/  FFMA2 R88, R96.F32x2.HI_LO, UR6.F32, R168.reuse.F32 ;  /* 0x0000000660587c49 */ /* 0x100fe200092000a8 */
[----:B------:R-:W-:Y:S01]  /*82e0*/  MUFU.EX2 R24, R24 ;  /* 0x0000001800187308 */ /* 0x000fe20000000800 */
[--C-:B------:R-:W-:Y:S01]  /*82f0*/  FFMA2 R22, R98.F32x2.HI_LO, UR6.F32, R168.reuse.F32 ;  /* 0x0000000662167c49 */ /* 0x100fe200092000a8 */
[----:B-1----:R-:W-:Y:S01]  /*8300*/  FSEL R169, R169, 1, !P1 ;  /* 0x3f800000a9a97808 */ /* 0x002fe20004800000 */
[----:B------:R-:W-:-:S02]  /*8310*/  FFMA2 R28, R90.F32x2.HI_LO, UR6.F32, R168.F32 ;  /* 0x000000065a1c7c49 */ /* 0x000fc400092000a8 */
[--C-:B------:R-:W-:Y:S02]  /*8320*/  FFMA2 R30, R102.F32x2.HI_LO, UR6.F32, R168.reuse.F32 ;  /* 0x00000006661e7c49 */ /* 0x100fe400092000a8 */
[--C-:B------:R-:W-:Y:S01]  /*8330*/  FFMA2 R92, R100.F32x2.HI_LO, UR6.F32, R168.reuse.F32 ;  /* 0x00000006645c7c49 */ /* 0x100fe200092000a8 */
[----:B------:R-:W-:Y:S01]  /*8340*/  MUFU.EX2 R22, R22 ;  /* 0x0000001600167308 */ /* 0x000fe20000000800 */
[--C-:B------:R-:W-:Y:S01]  /*8350*/  FFMA2 R94, R104.F32x2.HI_LO, UR6.F32, R168.reuse.F32 ;  /* 0x00000006685e7c49 */ /* 0x100fe200092000a8 */
[----:B------:R1:W-:Y:S01]  /*8360*/  STS [R10+0x18c], R169 ;  /* 0x00018ca90a007388 */ /* 0x0003e20000000800 */
[--C-:B------:R-:W-:Y:S02]  /*8370*/  FFMA2 R96, R106.F32x2.HI_LO, UR6.F32, R168.reuse.F32 ;  /* 0x000000066a607c49 */ /* 0x100fe400092000a8 */
[--C-:B------:R-:W-:Y:S02]  /*8380*/  FFMA2 R90, R108.F32x2.HI_LO, UR6.F32, R168.reuse.F32 ;  /* 0x000000066c5a7c49 */ /* 0x100fe400092000a8 */
[--C-:B------:R-:W-:Y:S01]  /*8390*/  FFMA2 R98, R112.F32x2.HI_LO, UR6.F32, R168.reuse.F32 ;  /* 0x0000000670627c49 */ /* 0x100fe200092000a8 */
[----:B------:R-:W2:Y:S01]  /*83a0*/  MUFU.EX2 R23, R23 ;  /* 0x0000001700177308 */ /* 0x000ea20000000800 */
[----:B------:R-:W-:-:S02]  /*83b0*/  FFMA2 R100, R110.F32x2.HI_LO, UR6.F32, R168.F32 ;  /* 0x000000066e647c49 */ /* 0x000fc400092000a8 */
[--C-:B------:R-:W-:Y:S02]  /*83c0*/  FFMA2 R102, R114.F32x2.HI_LO, UR6.F32, R168.reuse.F32 ;  /* 0x0000000672667c49 */ /* 0x100fe400092000a8 */
[--C-:B------:R-:W-:Y:S02]  /*83d0*/  FFMA2 R104, R116.F32x2.HI_LO, UR6.F32, R168.reuse.F32 ;  /* 0x0000000674687c49 */ /* 0x100fe400092000a8 */
[--C-:B------:R-:W-:Y:S01]  /*83e0*/  FFMA2 R106, R118.F32x2.HI_LO, UR6.F32, R168.reuse.F32 ;  /* 0x00000006766a7c49 */ /* 0x100fe200092000a8 */
[----:B------:R-:W3:Y:S01]  /*83f0*/  MUFU.EX2 R25, R25 ;  /* 0x0000001900197308 */ /* 0x000ee20000000800 */
[--C-:B------:R-:W-:Y:S02]  /*8400*/  FFMA2 R52, R52.F32x2.HI_LO, UR6.F32, R168.reuse.F32 ;  /* 0x0000000634347c49 */ /* 0x100fe400092000a8 */
[--C-:B------:R-:W-:Y:S02]  /*8410*/  FFMA2 R54, R54.F32x2.HI_LO, UR6.F32, R168.reuse.F32 ;  /* 0x0000000636367c49 */ /* 0x100fe400092000a8 */
[----:B------:R-:W-:-:S02]  /*8420*/  FFMA2 R56, R56.F32x2.HI_LO, UR6.F32, R168.F32 ;  /* 0x0000000638387c49 */ /* 0x000fc400092000a8 */
[--C-:B------:R-:W-:Y:S01]  /*8430*/  FFMA2 R58, R58.F32x2.HI_LO, UR6.F32, R168.reuse.F32 ;  /* 0x000000063a3a7c49 */ /* 0x100fe200092000a8 */
[----:B------:R-:W-:Y:S01]  /*8440*/  MUFU.EX2 R28, R28 ;  /* 0x0000001c001c7308 */ /* 0x000fe20000000800 */
[--C-:B------:R-:W-:Y:S01]  /*8450*/  FFMA2 R60, R60.F32x2.HI_LO, UR6.F32, R168.reuse.F32 ;  /* 0x000000063c3c7c49 */ /* 0x100fe200092000a8 */
[----:B--2---:R-:W-:Y:S01]  /*8460*/  F2FP.BF16.F32.PACK_AB R4, R23, R22 ;  /* 0x000000161704723e */ /* 0x004fe200000010ff */
[--C-:B------:R-:W-:Y:S02]  /*8470*/  FFMA2 R62, R62.F32x2.HI_LO, UR6.F32, R168.reuse.F32 ;  /* 0x000000063e3e7c49 */ /* 0x100fe400092000a8 */
[--C-:B------:R-:W-:Y:S02]  /*8480*/  FFMA2 R64, R64.F32x2.HI_LO, UR6.F32, R168.reuse.F32 ;  /* 0x0000000640407c49 */ /* 0x100fe400092000a8 */
[--C-:B------:R-:W-:Y:S01]  /*8490*/  FFMA2 R108, R120.F32x2.HI_LO, UR6.F32, R168.reuse.F32 ;  /* 0x00000006786c7c49 */ /* 0x100fe200092000a8 */
[----:B------:R-:W2:Y:S01]  /*84a0*/  MUFU.EX2 R29, R29 ;  /* 0x0000001d001d7308 */ /* 0x000ea20000000800 */
[--C-:B------:R-:W-:Y:S01]  /*84b0*/  FFMA2 R68, R68.F32x2.HI_LO, UR6.F32, R168.reuse.F32 ;  /* 0x0000000644447c49 */ /* 0x100fe200092000a8 */
[----:B---3--:R-:W-:Y:S01]  /*84c0*/  F2FP.BF16.F32.PACK_AB R5, R25, R24 ;  /* 0x000000181905723e */ /* 0x008fe200000010ff */
        /* <DEDUP_REMOVED lines=8> */
[----:B------:R-:W3:Y:S01]  /*8550*/  MUFU.EX2 R31, R31 ;  /* 0x0000001f001f7308 */ /* 0x000ee20000000800 */
[----:B--2---:R-:W-:Y:S01]  /*8560*/  F2FP.BF16.F32.PACK_AB R6, R29, R28 ;  /* 0x0000001c1d06723e */ /* 0x004fe200000010ff */
        /* <DEDUP_REMOVED lines=8> */
[----:B------:R-:W2:Y:S01]  /*85f0*/  MUFU.EX2 R33, R33 ;  /* 0x0000002100217308 */ /* 0x000ea20000000800 */
[----:B---3--:R-:W-:Y:S01]  /*8600*/  F2FP.BF16.F32.PACK_AB R7, R31, R30 ;  /* 0x0000001e1f07723e */ /* 0x008fe200000010ff */
        /* <DEDUP_REMOVED lines=19> */
[----:B---3--:R-:W-:Y:S01]  /*8740*/  F2FP.BF16.F32.PACK_AB R9, R35, R34 ;  /* 0x000000222309723e */ /* 0x008fe200000010ff */
[----:B------:R-:W-:-:S02]  /*8750*/  FFMA2 R50, R50.F32x2.HI_LO, UR6.F32, R168.F32 ;  /* 0x0000000632327c49 */ /* 0x000fc400092000a8 */
[--C-:B------:R-:W-:Y:S02]  /*8760*/  FFMA2 R44, R44.F32x2.HI_LO, UR6.F32, R168.reuse.F32 ;  /* 0x000000062c2c7c49 */ /* 0x100fe400092000a8 */
[--C-:B------:R-:W-:Y:S02]  /*8770*/  FFMA2 R48, R48.F32x2.HI_LO, UR6.F32, R168.reuse.F32 ;  /* 0x0000000630307c49 */ /* 0x100fe400092000a8 */
[----:B------:R-:W-:Y:S01]  /*8780*/  MUFU.EX2 R90, R90 ;  /* 0x0000005a005a7308 */ /* 0x000fe20000000800 */
[--C-:B------:R-:W-:Y:S02]  /*8790*/  FFMA2 R20, R20.F32x2.HI_LO, UR6.F32, R168.reuse.F32 ;  /* 0x0000000614147c49 */ /* 0x100fe400092000a8 */
[--C-:B------:R-:W-:Y:S02]  /*87a0*/  FFMA2 R140, R152.F32x2.HI_LO, UR6.F32, R168.reuse.F32 ;  /* 0x00000006988c7c49 */ /* 0x100fe400092000a8 */
[----:B------:R-:W-:Y:S02]  /*87b0*/  IMAD.MOV.U32 R152, RZ, RZ, 0x1 ;  /* 0x00000001ff987424 */ /* 0x000fe400078e00ff */
[--C-:B------:R-:W-:Y:S01]  /*87c0*/  FFMA2 R142, R154.F32x2.HI_LO, UR6.F32, R168.reuse.F32 ;  /* 0x000000069a8e7c49 */ /* 0x100fe200092000a8 */
[----:B------:R-:W-:Y:S01]  /*87d0*/  FSEL R155, R166, R167, P1 ;  /* 0x000000a7a69b7208 */ /* 0x000fe20000800000 */
[--C-:B------:R-:W-:Y:S01]  /*87e0*/  FFMA2 R26, R26.F32x2.HI_LO, UR6.F32, R168.reuse.F32 ;  /* 0x000000061a1a7c49 */ /* 0x100fe200092000a8 */
[----:B------:R-:W2:Y:S01]  /*87f0*/  MUFU.EX2 R91, R91 ;  /* 0x0000005b005b7308 */ /* 0x000ea20000000800 */
[----:B-1----:R-:W-:Y:S01]  /*8800*/  F2FP.BF16.F32.PACK_AB R10, R89, R88 ;  /* 0x00000058590a723e */ /* 0x002fe200000010ff */
[----:B------:R-:W-:-:S02]  /*8810*/  FFMA2 R144, R156.F32x2.HI_LO, UR6.F32, R168.F32 ;  /* 0x000000069c907c49 */ /* 0x000fc400092000a8 */
[--C-:B------:R-:W-:Y:S02]  /*8820*/  FFMA2 R146, R158.F32x2.HI_LO, UR6.F32, R168.reuse.F32 ;  /* 0x000000069e927c49 */ /* 0x100fe400092000a8 */
[--C-:B------:R-:W-:Y:S02]  /*8830*/  FFMA2 R148, R162.F32x2.HI_LO, UR6.F32, R168.reuse.F32 ;  /* 0x00000006a2947c49 */ /* 0x100fe400092000a8 */
[----:B------:R-:W-:Y:S01]  /*8840*/  MUFU.EX2 R92, R92 ;  /* 0x0000005c005c7308 */ /* 0x000fe20000000800 */
[----:B------:R-:W-:-:S07]  /*8850*/  FFMA2 R150, R160.F32x2.HI_LO, UR6.F32, R168.F32 ;  /* 0x00000006a0967c49 */ /* 0x000fce00092000a8 */
[----:B------:R-:W1:Y:S01]  /*8860*/  MUFU.EX2 R93, R93 ;  /* 0x0000005d005d7308 */ /* 0x000e620000000800 */
[----:B------:R1:W-:Y:S06]  /*8870*/  BAR.ARV R12, 0x40 ;  /* 0x0001000c0000751d */ /* 0x0003ec0000002000 */
[----:B--2---:R-:W-:Y:S01]  /*8880*/  F2FP.BF16.F32.PACK_AB R11, R91, R90 ;  /* 0x0000005a5b0b723e */ /* 0x004fe200000010ff */
[----:B------:R-:W-:Y:S08]  /*8890*/  MUFU.EX2 R94, R94 ;  /* 0x0000005e005e7308 */ /* 0x000ff00000000800 */
[----:B------:R-:W2:Y:S08]  /*88a0*/  MUFU.EX2 R95, R95 ;  /* 0x0000005f005f7308 */ /* 0x000eb00000000800 */
[----:B------:R-:W-:Y:S01]  /*88b0*/  MUFU.EX2 R96, R96 ;  /* 0x0000006000607308 */ /* 0x000fe20000000800 */
[----:B-1----:R-:W-:-:S07]  /*88c0*/  F2FP.BF16.F32.PACK_AB R12, R93, R92 ;  /* 0x0000005c5d0c723e */ /* 0x002fce00000010ff */
[----:B------:R-:W1:Y:S01]  /*88d0*/  MUFU.EX2 R97, R97 ;  /* 0x0000006100617308 */ /* 0x000e620000000800 */
[----:B--2---:R-:W-:-:S07]  /*88e0*/  F2FP.BF16.F32.PACK_AB R13, R95, R94 ;  /* 0x0000005e5f0d723e */ /* 0x004fce00000010ff */
[----:B------:R-:W-:Y:S08]  /*88f0*/  MUFU.EX2 R98, R98 ;  /* 0x0000006200627308 */ /* 0x000ff00000000800 */
[----:B------:R-:W2:Y:S01]  /*8900*/  MUFU.EX2 R99, R99 ;  /* 0x0000006300637308 */ /* 0x000ea20000000800 */
[----:B-1----:R-:W-:-:S07]  /*8910*/  F2FP.BF16.F32.PACK_AB R14, R97, R96 ;  /* 0x00000060610e723e */ /* 0x002fce00000010ff */
[----:B------:R-:W-:Y:S08]  /*8920*/  MUFU.EX2 R100, R100 ;  /* 0x0000006400647308 */ /* 0x000ff00000000800 */
        /* <DEDUP_REMOVED lines=13> */
[----:B--2---:R-:W-:-:S04]  /*8a00*/  F2FP.BF16.F32.PACK_AB R19, R107, R106 ;  /* 0x0000006a6b13723e */ /* 0x004fc800000010ff */
[----:B------:R1:W-:Y:S01]  /*8a10*/  STTM.x16 tmem[UR4], R4 ;  /* 0x00000004000079ed */ /* 0x0003e20008240004 */
[----:B------:R-:W-:Y:S02]  /*8a20*/  R2UR UR4, R87 ;  /* 0x00000000570472ca */ /* 0x000fe400000e0000 */
[----:B------:R-:W-:Y:S08]  /*8a30*/  MUFU.EX2 R54, R54 ;  /* 0x0000003600367308 */ /* 0x000ff00000000800 */
[----:B------:R-:W2:Y:S08]  /*8a40*/  MUFU.EX2 R55, R55 ;  /* 0x0000003700377308 */ /* 0x000eb00000000800 */
[----:B------:R-:W-:Y:S08]  /*8a50*/  MUFU.EX2 R56, R56 ;  /* 0x0000003800387308 */ /* 0x000ff00000000800 */
[----:B------:R-:W3:Y:S08]  /*8a60*/  MUFU.EX2 R57, R57 ;  /* 0x0000003900397308 */ /* 0x000ef00000000800 */
[----:B------:R-:W-:Y:S08]  /*8a70*/  MUFU.EX2 R58, R58 ;  /* 0x0000003a003a7308 */ /* 0x000ff00000000800 */
[----:B------:R-:W4:Y:S08]  /*8a80*/  MUFU.EX2 R59, R59 ;  /* 0x0000003b003b7308 */ /* 0x000f300000000800 */
[----:B------:R-:W-:Y:S01]  /*8a90*/  MUFU.EX2 R60, R60 ;  /* 0x0000003c003c7308 */ /* 0x000fe20000000800 */
[----:B-1----:R-:W-:-:S02]  /*8aa0*/  F2FP.BF16.F32.PACK_AB R4, R53, R52 ;  /* 0x000000343504723e */ /* 0x002fc400000010ff */
[----:B--2---:R-:W-:Y:S02]  /*8ab0*/  F2FP.BF16.F32.PACK_AB R5, R55, R54 ;  /* 0x000000363705723e */ /* 0x004fe400000010ff */
[----:B---3--:R-:W-:-:S03]  /*8ac0*/  F2FP.BF16.F32.PACK_AB R6, R57, R56 ;  /* 0x000000383906723e */ /* 0x008fc600000010ff */
[----:B------:R-:W1:Y:S01]  /*8ad0*/  MUFU.EX2 R61, R61 ;  /* 0x0000003d003d7308 */ /* 0x000e620000000800 */
[----:B----4-:R-:W-:-:S07]  /*8ae0*/  F2FP.BF16.F32.PACK_AB R7, R59, R58 ;  /* 0x0000003a3b07723e */ /* 0x010fce00000010ff */
        /* <DEDUP_REMOVED lines=87> */
[----:B------:R-:W-:Y:S01]  /*9060*/  R2UR UR4, R164 ;  /* 0x00000000a40472ca */ /* 0x000fe200000e0000 */
[----:B------:R-:W2:Y:S01]  /*9070*/  FENCE.VIEW.ASYNC.T ;  /* 0x00000000000073c6 */ /* 0x000ea20000000200 */
[----:B------:R-:W-:Y:S01]  /*9080*/  MUFU.EX2 R38, R38 ;  /* 0x0000002600267308 */ /* 0x000fe20000000800 */
[----:B--2---:R2:W-:Y:S07]  /*9090*/  SYNCS.ARRIVE.TRANS64.ART0 RZ, [UR12], R152 ;  /* 0x00000098ffff79a7 */ /* 0x0045ee000850000c */
[----:B------:R-:W3:Y:S08]  /*90a0*/  MUFU.EX2 R39, R39 ;  /* 0x0000002700277308 */ /* 0x000ef00000000800 */
[----:B------:R-:W-:Y:S08]  /*90b0*/  MUFU.EX2 R40, R40 ;  /* 0x0000002800287308 */ /* 0x000ff00000000800 */
[----:B------:R-:W4:Y:S08]  /*90c0*/  MUFU.EX2 R41, R41 ;  /* 0x0000002900297308 */ /* 0x000f300000000800 */
[----:B------:R-:W-:Y:S08]  /*90d0*/  MUFU.EX2 R50, R50 ;  /* 0x0000003200327308 */ /* 0x000ff00000000800 */
[----:B------:R-:W5:Y:S08]  /*90e0*/  MUFU.EX2 R51, R51 ;  /* 0x0000003300337308 */ /* 0x000f700000000800 */
[----:B------:R-:W-:Y:S01]  /*90f0*/  MUFU.EX2 R44, R44 ;  /* 0x0000002c002c7308 */ /* 0x000fe20000000800 */
[----:B-1----:R-:W-:-:S02]  /*9100*/  F2FP.BF16.F32.PACK_AB R4, R47, R46 ;  /* 0x0000002e2f04723e */ /* 0x002fc400000010ff */
[----:B---3--:R-:W-:Y:S02]  /*9110*/  F2FP.BF16.F32.PACK_AB R5, R39, R38 ;  /* 0x000000262705723e */ /* 0x008fe400000010ff */
[----:B----4-:R-:W-:-:S03]  /*9120*/  F2FP.BF16.F32.PACK_AB R6, R41, R40 ;  /* 0x000000282906723e */ /* 0x010fc600000010ff */
[----:B------:R-:W1:Y:S01]  /*9130*/  MUFU.EX2 R45, R45 ;  /* 0x0000002d002d7308 */ /* 0x000e620000000800 */
[----:B-----5:R-:W-:-:S07]  /*9140*/  F2FP.BF16.F32.PACK_AB R7, R51, R50 ;  /* 0x000000323307723e */ /* 0x020fce00000010ff */
[----:B------:R-:W-:Y:S08]  /*9150*/  MUFU.EX2 R48, R48 ;  /* 0x0000003000307308 */ /* 0x000ff00000000800 */
[----:B------:R-:W3:Y:S01]  /*9160*/  MUFU.EX2 R49, R49 ;  /* 0x0000003100317308 */ /* 0x000ee20000000800 */
[----:B-1----:R-:W-:-:S07]  /*9170*/  F2FP.BF16.F32.PACK_AB R8, R45, R44 ;  /* 0x0000002c2d08723e */ /* 0x002fce00000010ff */
[----:B------:R-:W-:Y:S08]  /*9180*/  MUFU.EX2 R136, R136 ;  /* 0x0000008800887308 */ /* 0x000ff00000000800 */
[----:B------:R-:W1:Y:S01]  /*9190*/  MUFU.EX2 R137, R137 ;  /* 0x0000008900897308 */ /* 0x000e620000000800 */
[----:B---3--:R-:W-:-:S07]  /*91a0*/  F2FP.BF16.F32.PACK_AB R9, R49, R48 ;  /* 0x000000303109723e */ /* 0x008fce00000010ff */
        /* <DEDUP_REMOVED lines=26> */
[----:B-1----:R-:W-:Y:S02]  /*9350*/  F2FP.BF16.F32.PACK_AB R18, R149, R148 ;  /* 0x000000949512723e */ /* 0x002fe400000010ff */
[----:B---3--:R-:W-:-:S04]  /*9360*/  F2FP.BF16.F32.PACK_AB R19, R151, R150 ;  /* 0x000000969713723e */ /* 0x008fc800000010ff */
[----:B------:R2:W-:Y:S01]  /*9370*/  STTM.x16 tmem[UR4], R4 ;  /* 0x00000004000079ed */ /* 0x0005e20008240004 */
[----:B------:R-:W-:Y:S01]  /*9380*/  USHF.L.U32 UR4, UR9, 0x1f, URZ ;  /* 0x0000001f09047899 */ /* 0x000fe200080006ff */
[----:B------:R-:W1:Y:S02]  /*9390*/  FENCE.VIEW.ASYNC.T ;  /* 0x00000000000073c6 */ /* 0x000e640000000200 */
[----:B-1----:R-:W-:-:S03]  /*93a0*/  NOP ;  /* 0x0000000000007918 */ /* 0x002fc60000000000 */
[----:B------:R-:W-:Y:S01]  /*93b0*/  IMAD.U32 R153, RZ, RZ, UR4 ;  /* 0x00000004ff997e24 */ /* 0x000fe2000f8e00ff */
[----:B------:R2:W-:Y:S03]  /*93c0*/  @P0 SYNCS.ARRIVE.TRANS64.ART0 RZ, [UR16+0xe0], R152 ;  /* 0x0000e098ffff09a7 */ /* 0x0005e60008500010 */
[----:B------:R-:W1:Y:S02]  /*93d0*/  SYNCS.PHASECHK.TRANS64.TRYWAIT P0, [UR17], R153 ;  /* 0x00000099ff0075a7 */ /* 0x000e640008001111 */
[----:B-12---:R-:W-:Y:S05]  /*93e0*/  @!P0 BRA `(.L_x_48) ;  /* 0x0000005000788947 */ /* 0x006fea0003800000 */
.L_x_120:
[----:B-1----:R-:W-:Y:S01]  /*93f0*/  MOV R5, UR15 ;  /* 0x0000000f00057c02 */ /* 0x002fe20008000f00 */
[----:B------:R-:W-:Y:S01]  /*9400*/  FMUL R4, R169, R2 ;  /* 0x00000002a9047220 */ /* 0x000fe20000400000 */
[----:B------:R-:W-:Y:S01]  /*9410*/  FADD2 R24, R24.F32x2.HI_LO, R34.F32x2.HI_LO ;  /* 0x000000221818724b */ /* 0x000fe20000000000 */
[----:B------:R-:W-:Y:S01]  /*9420*/  UIADD3 UR11, UPT, UPT, UR11, 0x1, URZ ;  /* 0x000000010b0b7890 */ /* 0x000fe2000fffe0ff */
[----:B------:R-:W-:Y:S01]  /*9430*/  FADD2 R28, R28.F32x2.HI_LO, R88.F32x2.HI_LO ;  /* 0x000000581c1c724b */ /* 0x000fe20000000000 */
[----:B------:R-:W-:Y:S01]  /*9440*/  MOV R166, R155 ;  /* 0x0000009b00a67202 */ /* 0x000fe20000000f00 */
[----:B------:R-:W-:Y:S01]  /*9450*/  FADD2 R4, R4.F32x2.HI_LO, R22.F32x2.HI_LO ;  /* 0x000000160404724b */ /* 0x000fe20000000000 */
[----:B------:R-:W-:Y:S01]  /*9460*/  UISETP.NE.AND UP0, UPT, UR11, -0x1, UPT ;  /* 0xffffffff0b00788c */ /* 0x000fe2000bf05270 */
[----:B------:R-:W-:Y:S01]  /*9470*/  FADD2 R30, R30.F32x2.HI_LO, R90.F32x2.HI_LO ;  /* 0x0000005a1e1e724b */ /* 0x000fe20000000000 */
[----:B------:R-:W-:Y:S01]  /*9480*/  ULOP3.LUT UR9, UR9, 0x1, URZ, 0x3c, !UPT ;  /* 0x0000000109097892 */ /* 0x000fe2000f8e3cff */
[----:B------:R-:W-:Y:S01]  /*9490*/  FADD2 R4, R4.F32x2.HI_LO, R32.F32x2.HI_LO ;  /* 0x000000200404724b */ /* 0x000fe20000000000 */
[----:B------:R-:W-:Y:S01]  /*94a0*/  ULOP3.LUT UR10, UR10, 0x1, URZ, 0x3c, !UPT ;  /* 0x000000010a0a7892 */ /* 0x000fe2000f8e3cff */
[----:B------:R-:W-:-:S02]  /*94b0*/  FADD2 R24, R24.F32x2.HI_LO, R94.F32x2.HI_LO ;  /* 0x0000005e1818724b */ /* 0x000fc40000000000 */
[----:B------:R-:W-:Y:S02]  /*94c0*/  FADD2 R28, R28.F32x2.HI_LO, R96.F32x2.HI_LO ;  /* 0x000000601c1c724b */ /* 0x000fe40000000000 */
[----:B------:R-:W-:Y:S02]  /*94d0*/  FADD2 R30, R30.F32x2.HI_LO, R98.F32x2.HI_LO ;  /* 0x000000621e1e724b */ /* 0x000fe40000000000 */
[----:B------:R-:W-:Y:S02]  /*94e0*/  FADD2 R4, R4.F32x2.HI_LO, R92.F32x2.HI_LO ;  /* 0x0000005c0404724b */ /* 0x000fe40000000000 */
[----:B------:R-:W-:Y:S02]  /*94f0*/  FADD2 R24, R24.F32x2.HI_LO, R102.F32x2.HI_LO ;  /* 0x000000661818724b */ /* 0x000fe40000000000 */
[----:B------:R-:W-:Y:S02]  /*9500*/  FADD2 R28, R28.F32x2.HI_LO, R104.F32x2.HI_LO ;  /* 0x000000681c1c724b */ /* 0x000fe40000000000 */
        /* <DEDUP_REMOVED lines=51> */
[----:B------:R-:W-:-:S04]  /*9840*/  FADD2 R4, R4.F32x2.HI_LO, R24.F32x2.HI_LO ;  /* 0x000000180404724b */ /* 0x000fc80000000000 */
[----:B------:R-:W-:-:S04]  /*9850*/  FADD2 R4, R4.F32x2.HI_LO, R28.F32x2.HI_LO ;  /* 0x0000001c0404724b */ /* 0x000fc80000000000 */
[----:B------:R-:W-:Y:S01]  /*9860*/  FADD R2, R4, R5 ;  /* 0x0000000504027221 */ /* 0x000fe20000000000 */
[----:B------:R-:W-:Y:S06]  /*9870*/  BRA.U UP0, `(.L_x_49) ;  /* 0xffffffd900407547 */ /* 0x000fec000b83ffff */
.L_x_46:
[----:B------:R-:W-:-:S04]  /*9880*/  UISETP.LT.AND UP0, UPT, UR21, UR20, UPT ;  /* 0x000000141500728c */ /* 0x000fc8000bf01270 */
[----:B------:R-:W-:-:S04]  /*9890*/  USEL UR11, UR21, UR20, UP0 ;  /* 0x00000014150b7287 */ /* 0x000fc80008000000 */
[----:B------:R-:W-:-:S09]  /*98a0*/  UISETP.GE.AND UP0, UPT, UR11, 0x1, UPT ;  /* 0x000000010b00788c */ /* 0x000fd2000bf06270 */
[----:B------:R-:W-:Y:S05]  /*98b0*/  BRA.U !UP0, `(.L_x_50) ;  /* 0x0000002108407547 */ /* 0x000fea000b800000 */
[----:B------:R-:W1:Y:S01]  /*98c0*/  S2R R159, SR_TID.X ;  /* 0x00000000009f7919 */ /* 0x000e620000002100 */
[----:B------:R-:W2:Y:S01]  /*98d0*/  S2UR UR12, SR_CgaCtaId ;  /* 0x00000000000c79c3 */ /* 0x000ea20000008800 */
[----:B------:R-:W-:Y:S01]  /*98e0*/  UISETP.GT.AND UP0, UPT, UR53, 0x3, UPT ;  /* 0x000000033500788c */ /* 0x000fe2000bf04270 */
[----:B------:R-:W-:Y:S01]  /*98f0*/  IMAD.MOV.U32 R160, RZ, RZ, R155 ;  /* 0x000000ffffa07224 */ /* 0x000fe200078e009b */
[----:B------:R-:W-:Y:S01]  /*9900*/  UMOV UR4, 0x400 ;  /* 0x0000040000047882 */ /* 0x000fe20000000000 */
[----:B------:R-:W3:Y:S01]  /*9910*/  LDCU UR5, c[0x0][0x600] ;  /* 0x0000c000ff0577ac */ /* 0x000ee20008000800 */
[----:B------:R-:W-:Y:S02]  /*9920*/  USEL UR14, URZ, 0x80, !UP0 ;  /* 0x00000080ff0e7887 */ /* 0x000fe4000c000000 */
[----:B------:R-:W-:Y:S01]  /*9930*/  UIADD3 UR11, UPT, UPT, -UR11, URZ, URZ ;  /* 0x000000ff0b0b7290 */ /* 0x000fe2000fffe1ff */
[----:B------:R-:W-:-:S03]  /*9940*/  UMOV UR16, URZ ;  /* 0x000000ff00107c82 */ /* 0x000fc60008000000 */
[----:B------:R-:W-:Y:S01]  /*9950*/  IMAD.U32 R158, RZ, RZ, UR14 ;  /* 0x0000000eff9e7e24 */ /* 0x000fe2000f8e00ff */
[----:B--2---:R-:W-:-:S04]  /*9960*/  ULEA UR12, UR12, UR4, 0x18 ;  /* 0x000000040c0c7291 */ /* 0x004fc8000f8ec0ff */
[----:B------:R-:W-:Y:S01]  /*9970*/  UIADD3 UR15, UPT, UPT, UR12, 0x8, URZ ;  /* 0x000000080c0f7890 */ /* 0x000fe2000fffe0ff */
[----:B-1----:R-:W-:-:S05]  /*9980*/  IMAD.U32 R3, R159, 0x10000, RZ ;  /* 0x000100009f037824 */ /* 0x002fca00078e00ff */
[----:B------:R-:W-:-:S04]  /*9990*/  LOP3.LUT R158, R158, 0x600000, R3, 0xf8, !PT ;  /* 0x006000009e9e7812 */ /* 0x000fc800078ef803 */
[C---:B------:R-:W-:Y:S02]  /*99a0*/  LOP3.LUT R157, R158.reuse, 0x40, RZ, 0xfc, !PT ;  /* 0x000000409e9d7812 */ /* 0x040fe400078efcff */
[C---:B------:R-:W-:Y:S02]  /*99b0*/  LOP3.LUT R156, R158.reuse, 0x70, RZ, 0xfc, !PT ;  /* 0x000000709e9c7812 */ /* 0x040fe400078efcff */
[C---:B------:R-:W-:Y:S02]  /*99c0*/  LOP3.LUT R154, R158.reuse, 0x50, RZ, 0xfc, !PT ;  /* 0x000000509e9a7812 */ /* 0x040fe400078efcff */
[C---:B------:R-:W-:Y:S02]  /*99d0*/  LOP3.LUT R3, R158.reuse, 0x60, RZ, 0xfc, !PT ;  /* 0x000000609e037812 */ /* 0x040fe400078efcff */
[----:B---3--:R-:W-:-:S07]  /*99e0*/  LOP3.LUT R0, R158, 0x20, RZ, 0xfc, !PT ;  /* 0x000000209e007812 */ /* 0x008fce00078efcff */
.L_x_53:
[----:B------:R-:W-:Y:S01]  /*99f0*/  UMOV UR6, UR15 ;  /* 0x0000000f00067c82 */ /* 0x000fe20008000000 */
[----:B------:R-:W-:Y:S01]  /*9a00*/  USHF.L.U32 UR4, UR10, 0x1f, URZ ;  /* 0x0000001f0a047899 */ /* 0x000fe200080006ff */
[----:B------:R-:W-:Y:S01]  /*9a10*/  R2UR UR7, R158 ;  /* 0x000000009e0772ca */ /* 0x000fe200000e0000 */
[----:B------:R-:W-:-:S04]  /*9a20*/  @!UP0 UIADD3 UR6, UPT, UPT, UR12, URZ, URZ ;  /* 0x000000ff0c068290 */ /* 0x000fc8000fffe0ff */
[----:B------:R-:W-:-:S05]  /*9a30*/  MOV R4, UR4 ;  /* 0x0000000400047c02 */ /* 0x000fca0008000f00 */
[----:B------:R-:W1:Y:S02]  /*9a40*/  SYNCS.PHASECHK.TRANS64.TRYWAIT P0, [UR6+0xc0], R4 ;  /* 0x0000c004ff0075a7 */ /* 0x000e640008001106 */
[----:B-1----:R-:W-:Y:S05]  /*9a50*/  @!P0 BRA `(.L_x_51) ;  /* 0x0000004800f88947 */ /* 0x002fea0003800000 */
.L_x_122:
[----:B------:R-:W2:Y:S01]  /*9a60*/  LDTM.x32 R100, tmem[UR7] ;  /* 0x00000007006479ee */ /* 0x000ea200082c0000 */
[----:B------:R-:W-:Y:S01]  /*9a70*/  R2UR UR4, R0 ;  /* 0x00000000000472ca */ /* 0x000fe200000e0000 */
[----:B------:R-:W-:Y:S01]  /*9a80*/  IMAD.MOV.U32 R162, RZ, RZ, 0x3d9df09d ;  /* 0x3d9df09dffa27424 */ /* 0x000fe200078e00ff */
[----:B------:R-:W-:-:S11]  /*9a90*/  R2UR UR7, R157 ;  /* 0x000000009d0772ca */ /* 0x000fd600000e0000 */
[----:B------:R-:W3:Y:S01]  /*9aa0*/  LDTM.x32 R68, tmem[UR4] ;  /* 0x00000004004479ee */ /* 0x000ee200082c0000 */
[----:B------:R-:W-:Y:S01]  /*9ab0*/  R2UR UR4, R3 ;  /* 0x00000000030472ca */ /* 0x000fe200000e0000 */
[----:B------:R-:W4:Y:S01]  /*9ac0*/  LDTM.x32 R36, tmem[UR7] ;  /* 0x00000007002479ee */ /* 0x000f2200082c0000 */
[----:B--2---:R-:W-:Y:S02]  /*9ad0*/  FMNMX3 R134, R160, R100, R101, !PT ;  /* 0x00000064a0867276 */ /* 0x004fe40007800065 */
[----:B------:R-:W-:Y:S02]  /*9ae0*/  FMNMX R133, R102, R103, !PT ;  /* 0x0000006766857209 */ /* 0x000fe40007800000 */
[----:B------:R-:W-:-:S07]  /*9af0*/  FMNMX R132, R104, R105, !PT ;  /* 0x0000006968847209 */ /* 0x000fce0007800000 */
[----:B-1----:R-:W1:Y:S01]  /*9b00*/  LDTM.x32 R4, tmem[UR4] ;  /* 0x00000004000479ee */ /* 0x002e6200082c0000 */
[----:B------:R-:W-:Y:S02]  /*9b10*/  FMNMX R155, R106, R107, !PT ;  /* 0x0000006b6a9b7209 */ /* 0x000fe40007800000 */
        /* <DEDUP_REMOVED lines=12> */
[----:B---3--:R-:W-:Y:S02]  /*9be0*/  FMNMX3 R134, R134, R68, R69, !PT ;  /* 0x0000004486867276 */ /* 0x008fe40007800045 */
        /* <DEDUP_REMOVED lines=15> */
[----:B----4-:R-:W-:-:S02]  /*9ce0*/  FMNMX3 R134, R134, R36, R37, !PT ;  /* 0x0000002486867276 */ /* 0x010fc40007800025 */
        /* <DEDUP_REMOVED lines=15> */
[----:B-1----:R-:W-:Y:S02]  /*9de0*/  FMNMX3 R134, R134, R4, R5, !PT ;  /* 0x0000000486867276 */ /* 0x002fe40007800005 */
        /* <DEDUP_REMOVED lines=15> */
[----:B------:R-:W-:Y:S02]  /*9ee0*/  FMNMX R133, R134, R133, !PT ;  /* 0x0000008586857209 */ /* 0x000fe40007800000 */
[----:B------:R-:W-:Y:S02]  /*9ef0*/  R2UR UR4, R157 ;  /* 0x000000009d0472ca */ /* 0x000fe400000e0000 */
[----:B------:R-:W-:-:S04]  /*9f00*/  FMNMX3 R155, R133, R132, R155, !PT ;  /* 0x00000084859b7276 */ /* 0x000fc8000780009b */
[----:B------:R-:W-:-:S04]  /*9f10*/  FSETP.NEU.AND P0, PT, R155, -INF , PT ;  /* 0xff8000009b00780b */ /* 0x000fc80003f0d000 */
[----:B------:R-:W-:Y:S02]  /*9f20*/  FSEL R161, R155, RZ, P0 ;  /* 0x000000ff9ba17208 */ /* 0x000fe40000000000 */
[----:B------:R-:W-:-:S03]  /*9f30*/  ELECT P0, URZ, PT ;  /* 0x0000000000ff782f */ /* 0x000fc60003800000 */
[----:B------:R-:W-:-:S04]  /*9f40*/  FADD R163, -R161, R160 ;  /* 0x000000a0a1a37221 */ /* 0x000fc80000000100 */
[----:B------:R-:W-:-:S05]  /*9f50*/  FMUL R163, R163, UR5 ;  /* 0x00000005a3a37c20 */ /* 0x000fca0008400000 */
[----:B------:R-:W-:Y:S02]  /*9f60*/  FSETP.GE.AND P1, PT, R163, -8, PT ;  /* 0xc1000000a300780b */ /* 0x000fe40003f26000 */
[----:B------:R-:W1:Y:S02]  /*9f70*/  MUFU.EX2 R163, R163 ;  /* 0x000000a300a37308 */ /* 0x000e640000000800 */
[C---:B------:R-:W-:Y:S02]  /*9f80*/  FSEL R161, R160.reuse, R161, P1 ;  /* 0x000000a1a0a17208 */ /* 0x040fe40000800000 */
[----:B------:R-:W-:-:S03]  /*9f90*/  FSEL R155, R160, R155, P1 ;  /* 0x0000009ba09b7208 */ /* 0x000fc60000800000 */
[----:B------:R-:W-:-:S04]  /*9fa0*/  FFMA R161, -R161, UR5, RZ ;  /* 0x00000005a1a17c23 */ /* 0x000fc800080001ff */
[--C-:B------:R-:W-:Y:S02]  /*9fb0*/  FFMA2 R132, R100.F32x2.HI_LO, UR5.F32, R161.reuse.F32 ;  /* 0x0000000564847c49 */ /* 0x100fe400092000a1 */
[--C-:B------:R-:W-:Y:S02]  /*9fc0*/  FFMA2 R134, R102.F32x2.HI_LO, UR5.F32, R161.reuse.F32 ;  /* 0x0000000566867c49 */ /* 0x100fe400092000a1 */
[--C-:B------:R-:W-:Y:S02]  /*9fd0*/  FFMA2 R136, R104.F32x2.HI_LO, UR5.F32, R161.reuse.F32 ;  /* 0x0000000568887c49 */ /* 0x100fe400092000a1 */
[--C-:B------:R-:W-:Y:S01]  /*9fe0*/  FFMA2 R138, R106.F32x2.HI_LO, UR5.F32, R161.reuse.F32 ;  /* 0x000000056a8a7c49 */ /* 0x100fe200092000a1 */
[----:B------:R-:W-:Y:S01]  /*9ff0*/  MUFU.EX2 R132, R132 ;  /* 0x0000008400847308 */ /* 0x000fe20000000800 */
[----:B------:R-:W-:Y:S02]  /*a000*/  FFMA2 R140, R108.F32x2.HI_LO, UR5.F32, R161.F32 ;  /* 0x000000056c8c7c49 */ /* 0x000fe400092000a1 */
[----:B------:R-:W-:-:S02]  /*a010*/  IMAD.U32 R106, RZ, RZ, UR14 ;  /* 0x0000000eff6a7e24 */ /* 0x000fc4000f8e00ff */
[--C-:B------:R-:W-:Y:S01]  /*a020*/  FFMA2 R142, R110.F32x2.HI_LO, UR5.F32, R161.reuse.F32 ;  /* 0x000000056e8e7c49 */ /* 0x100fe200092000a1 */
[----:B-1----:R-:W-:Y:S01]  /*a030*/  FSEL R163, R163, 1, !P1 ;  /* 0x3f800000a3a37808 */ /* 0x002fe20004800000 */
[--C-:B------:R-:W-:Y:S02]  /*a040*/  FFMA2 R144, R112.F32x2.HI_LO, UR5.F32, R161.reuse.F32 ;  /* 0x0000000570907c49 */ /* 0x100fe400092000a1 */
[----:B------:R-:W-:Y:S02]  /*a050*/  IMAD.U32 R108, RZ, RZ, UR13 ;  /* 0x0000000dff6c7e24 */ /* 0x000fe4000f8e00ff */
[--C-:B------:R-:W-:Y:S01]  /*a060*/  FFMA2 R146, R114.F32x2.HI_LO, UR5.F32, R161.reuse.F32 ;  /* 0x0000000572927c49 */ /* 0x100fe200092000a1 */
[----:B------:R-:W1:Y:S01]  /*a070*/  MUFU.EX2 R133, R133 ;  /* 0x0000008500857308 */ /* 0x000e620000000800 */
[----:B------:R-:W-:Y:S01]  /*a080*/  FFMA2 R116, R116.F32x2.HI_LO, UR5.F32, R161.F32 ;  /* 0x0000000574747c49 */ /* 0x000fe200092000a1 */
[----:B------:R-:W-:Y:S01]  /*a090*/  LOP3.LUT R106, R106, 0x7f, R159, 0xf8, !PT ;  /* 0x0000007f6a6a7812 */ /* 0x000fe200078ef89f */
[----:B------:R-:W-:-:S02]  /*a0a0*/  FFMA2 R118, R118.F32x2.HI_LO, UR5.F32, R161.F32 ;  /* 0x0000000576767c49 */ /* 0x000fc400092000a1 */
[--C-:B------:R-:W-:Y:S01]  /*a0b0*/  FFMA2 R120, R120.F32x2.HI_LO, UR5.F32, R161.reuse.F32 ;  /* 0x0000000578787c49 */ /* 0x100fe200092000a1 */
[----:B------:R-:W-:Y:S01]  /*a0c0*/  LEA R106, R106, UR12, 0x2 ;  /* 0x0000000c6a6a7c11 */ /* 0x000fe2000f8e10ff */
[--C-:B------:R-:W-:Y:S01]  /*a0d0*/  FFMA2 R122, R122.F32x2.HI_LO, UR5.F32, R161.reuse.F32 ;  /* 0x000000057a7a7c49 */ /* 0x100fe200092000a1 */
[----:B------:R-:W-:Y:S01]  /*a0e0*/  MUFU.EX2 R134, R134 ;  /* 0x0000008600867308 */ /* 0x000fe20000000800 */
[--C-:B------:R-:W-:Y:S02]  /*a0f0*/  FFMA2 R124, R124.F32x2.HI_LO, UR5.F32, R161.reuse.F32 ;  /* 0x000000057c7c7c49 */ /* 0x100fe400092000a1 */
[--C-:B------:R-:W-:Y:S01]  /*a100*/  FFMA2 R126, R126.F32x2.HI_LO, UR5.F32, R161.reuse.F32 ;  /* 0x000000057e7e7c49 */ /* 0x100fe200092000a1 */
[----:B------:R2:W-:Y:S01]  /*a110*/  STS [R106+0x18c], R163 ;  /* 0x00018ca36a007388 */ /* 0x0005e20000000800 */
[--C-:B------:R-:W-:Y:S02]  /*a120*/  FFMA2 R128, R128.F32x2.HI_LO, UR5.F32, R161.reuse.F32 ;  /* 0x0000000580807c49 */ /* 0x100fe400092000a1 */
[--C-:B------:R-:W-:Y:S01]  /*a130*/  FFMA2 R130, R130.F32x2.HI_LO, UR5.F32, R161.reuse.F32 ;  /* 0x0000000582827c49 */ /* 0x100fe200092000a1 */
[----:B------:R-:W3:Y:S01]  /*a140*/  MUFU.EX2 R135, R135 ;  /* 0x0000008700877308 */ /* 0x000ee20000000800 */
[--C-:B------:R-:W-:Y:S01]  /*a150*/  FFMA2 R152, R72.F32x2.HI_LO, UR5.F32, R161.reuse.F32 ;  /* 0x0000000548987c49 */ /* 0x100fe200092000a1 */
[----:B-1----:R-:W-:Y:S01]  /*a160*/  F2FP.BF16.F32.PACK_AB R100, R133, R132 ;  /* 0x000000848564723e */ /* 0x002fe200000010ff */
[----:B------:R-:W-:-:S02]  /*a170*/  FFMA2 R148, R68.F32x2.HI_LO, UR5.F32, R161.F32 ;  /* 0x0000000544947c49 */ /* 0x000fc400092000a1 */
[--C-:B------:R-:W-:Y:S02]  /*a180*/  FFMA2 R72, R82.F32x2.HI_LO, UR5.F32, R161.reuse.F32 ;  /* 0x0000000552487c49 */ /* 0x100fe400092000a1 */
[--C-:B------:R-:W-:Y:S01]  /*a190*/  FFMA2 R68, R74.F32x2.HI_LO, UR5.F32, R161.reuse.F32 ;  /* 0x000000054a447c49 */ /* 0x100fe200092000a1 */
[----:B------:R-:W-:Y:S01]  /*a1a0*/  MUFU.EX2 R136, R136 ;  /* 0x0000008800887308 */ /* 0x000fe20000000800 */
[--C-:B------:R-:W-:Y:S01]  /*a1b0*/  FFMA2 R74, R80.F32x2.HI_LO, UR5.F32, R161.reuse.F32 ;  /* 0x00000005504a7c49 */ /* 0x100fe200092000a1 */
[----:B------:R-:W-:Y:S01]  /*a1c0*/  FMNMX R72, R72, -127, !PT ;  /* 0xc2fe000048487809 */ /* 0x000fe20007800000 */
[--C-:B------:R-:W-:Y:S01]  /*a1d0*/  FFMA2 R150, R70.F32x2.HI_LO, UR5.F32, R161.reuse.F32 ;  /* 0x0000000546967c49 */ /* 0x100fe200092000a1 */
[----:B------:R-:W-:Y:S01]  /*a1e0*/  FMNMX R73, R73, -127, !PT ;  /* 0xc2fe000049497809 */ /* 0x000fe20007800000 */
[--C-:B------:R-:W-:Y:S01]  /*a1f0*/  FFMA2 R70, R96.F32x2.HI_LO, UR5.F32, R161.reuse.F32 ;  /* 0x0000000560467c49 */ /* 0x100fe200092000a1 */
[----:B------:R-:W-:Y:S01]  /*a200*/  FMNMX R74, R74, -127, !PT ;  /* 0xc2fe00004a4a7809 */ /* 0x000fe20007800000 */
[--C-:B------:R-:W-:Y:S01]  /*a210*/  FFMA2 R84, R84.F32x2.HI_LO, UR5.F32, R161.reuse.F32 ;  /* 0x0000000554547c49 */ /* 0x100fe200092000a1 */
[----:B------:R-:W1:Y:S01]  /*a220*/  MUFU.EX2 R137, R137 ;  /* 0x0000008900897308 */ /* 0x000e620000000800 */
[----:B---3--:R-:W-:Y:S01]  /*a230*/  F2FP.BF16.F32.PACK_AB R101, R135, R134 ;  /* 0x000000868765723e */ /* 0x008fe200000010ff */
[--C-:B------:R-:W-:Y:S01]  /*a240*/  FFMA2 R86, R86.F32x2.HI_LO, UR5.F32, R161.reuse.F32 ;  /* 0x0000000556567c49 */ /* 0x100fe200092000a1 */
[----:B------:R-:W-:Y:S01]  /*a250*/  FMNMX R75, R75, -127, !PT ;  /* 0xc2fe00004b4b7809 */ /* 0x000fe20007800000 */
[--C-:B------:R-:W-:Y:S01]  /*a260*/  FFMA2 R88, R88.F32x2.HI_LO, UR5.F32, R161.reuse.F32 ;  /* 0x0000000558587c49 */ /* 0x100fe200092000a1 */
[----:B------:R-:W-:Y:S01]  /*a270*/  FMNMX R70, R70, -127, !PT ;  /* 0xc2fe000046467809 */ /* 0x000fe20007800000 */
[--C-:B------:R-:W-:Y:S01]  /*a280*/  FFMA2 R90, R90.F32x2.HI_LO, UR5.F32, R161.reuse.F32 ;  /* 0x000000055a5a7c49 */ /* 0x100fe200092000a1 */
[----:B------:R-:W-:Y:S01]  /*a290*/  FMNMX R71, R71, -127, !PT ;  /* 0xc2fe000047477809 */ /* 0x000fe20007800000 */
[----:B------:R-:W-:Y:S01]  /*a2a0*/  MUFU.EX2 R138, R138 ;  /* 0x0000008a008a7308 */ /* 0x000fe20000000800 */
[----:B------:R-:W-:-:S02]  /*a2b0*/  FFMA2 R92, R92.F32x2.HI_LO, UR5.F32, R161.F32 ;  /* 0x000000055c5c7c49 */ /* 0x000fc400092000a1 */
[--C-:B------:R-:W-:Y:S02]  /*a2c0*/  FFMA2 R52, R52.F32x2.HI_LO, UR5.F32, R161.reuse.F32 ;  /* 0x0000000534347c49 */ /* 0x100fe400092000a1 */
[----:B------:R-:W-:Y:S02]  /*a2d0*/  FADD2.RM R96, R70.F32x2.HI_LO, 12582912 ;  /* 0x4b4000004660744b */ /* 0x000fe40000204000 */
[--C-:B------:R-:W-:Y:S01]  /*a2e0*/  FFMA2 R54, R54.F32x2.HI_LO, UR5.F32, R161.reuse.F32 ;  /* 0x0000000536367c49 */ /* 0x100fe200092000a1 */
[----:B------:R-:W3:Y:S01]  /*a2f0*/  MUFU.EX2 R139, R139 ;  /* 0x0000008b008b7308 */ /* 0x000ee20000000800 */
[----:B-1----:R-:W-:Y:S01]  /*a300*/  F2FP.BF16.F32.PACK_AB R102, R137, R136 ;  /* 0x000000888966723e */ /* 0x002fe200000010ff */
        /* <DEDUP_REMOVED lines=15> */
[----:B------:R-:W-:-:S05]  /*a400*/  FFMA2 R10, R10.F32x2.HI_LO, UR5.F32, R161.F32 ;  /* 0x000000050a0a7c49 */ /* 0x000fca00092000a1 */
[----:B------:R-:W3:Y:S01]  /*a410*/  MUFU.EX2 R143, R143 ;  /* 0x0000008f008f7308 */ /* 0x000ee20000000800 */
[----:B-1----:R-:W-:-:S07]  /*a420*/  F2FP.BF16.F32.PACK_AB R104, R141, R140 ;  /* 0x0000008c8d68723e */ /* 0x002fce00000010ff */
[----:B------:R-:W-:Y:S08]  /*a430*/  MUFU.EX2 R144, R144 ;  /* 0x0000009000907308 */ /* 0x000ff00000000800 */
[----:B------:R-:W2:Y:S01]  /*a440*/  MUFU.EX2 R145, R145 ;  /* 0x0000009100917308 */ /* 0x000ea20000000800 */
[----:B---3--:R-:W-:-:S07]  /*a450*/  F2FP.BF16.F32.PACK_AB R105, R143, R142 ;  /* 0x0000008e8f69723e */ /* 0x008fce00000010ff */
[----:B------:R-:W-:Y:S08]  /*a460*/  MUFU.EX2 R146, R146 ;  /* 0x0000009200927308 */ /* 0x000ff00000000800 */
[----:B------:R-:W1:Y:S01]  /*a470*/  MUFU.EX2 R147, R147 ;  /* 0x0000009300937308 */ /* 0x000e620000000800 */
[----:B--2---:R-:W-:-:S07]  /*a480*/  F2FP.BF16.F32.PACK_AB R106, R145, R144 ;  /* 0x00000090916a723e */ /* 0x004fce00000010ff */
[----:B------:R-:W-:Y:S08]  /*a490*/  MUFU.EX2 R116, R116 ;  /* 0x0000007400747308 */ /* 0x000ff00000000800 */
[----:B------:R-:W2:Y:S01]  /*a4a0*/  MUFU.EX2 R117, R117 ;  /* 0x0000007500757308 */ /* 0x000ea20000000800 */
[----:B------:R2:W-:Y:S06]  /*a4b0*/  BAR.ARV R108, 0x40 ;  /* 0x0001006c0000751d */ /* 0x0005ec0000002000 */
[----:B-1----:R-:W-:Y:S01]  /*a4c0*/  F2FP.BF16.F32.PACK_AB R107, R147, R146 ;  /* 0x00000092936b723e */ /* 0x002fe200000010ff */
[----:B------:R-:W-:Y:S08]  /*a4d0*/  MUFU.EX2 R118, R118 ;  /* 0x0000007600767308 */ /* 0x000ff00000000800 */
[----:B------:R-:W1:Y:S08]  /*a4e0*/  MUFU.EX2 R119, R119 ;  /* 0x0000007700777308 */ /* 0x000e700000000800 */
[----:B------:R-:W-:Y:S01]  /*a4f0*/  MUFU.EX2 R120, R120 ;  /* 0x0000007800787308 */ /* 0x000fe20000000800 */
[----:B--2---:R-:W-:-:S07]  /*a500*/  F2FP.BF16.F32.PACK_AB R108, R117, R116 ;  /* 0x00000074756c723e */ /* 0x004fce00000010ff */
        /* <DEDUP_REMOVED lines=18> */
[----:B------:R-:W-:Y:S01]  /*a630*/  MUFU.EX2 R149, R149 ;  /* 0x0000009500957308 */ /* 0x000fe20000000800 */
[----:B-1----:R-:W-:-:S04]  /*a640*/  F2FP.BF16.F32.PACK_AB R115, R131, R130 ;  /* 0x000000828373723e */ /* 0x002fc800000010ff */
[----:B------:R1:W-:Y:S01]  /*a650*/  STTM.x16 tmem[UR4], R100 ;  /* 0x00000064000079ed */ /* 0x0003e20008240004 */
[----:B------:R-:W-:Y:S02]  /*a660*/  R2UR UR4, R154 ;  /* 0x000000009a0472ca */ /* 0x000fe400000e0000 */
[----:B------:R-:W-:Y:S08]  /*a670*/  MUFU.EX2 R150, R150 ;  /* 0x0000009600967308 */ /* 0x000ff00000000800 */
[----:B------:R-:W-:Y:S08]  /*a680*/  MUFU.EX2 R151, R151 ;  /* 0x0000009700977308 */ /* 0x000ff00000000800 */
[----:B------:R-:W-:Y:S08]  /*a690*/  MUFU.EX2 R152, R152 ;  /* 0x0000009800987308 */ /* 0x000ff00000000800 */
[----:B------:R-:W-:Y:S08]  /*a6a0*/  MUFU.EX2 R153, R153 ;  /* 0x0000009900997308 */ /* 0x000ff00000000800 */
[----:B------:R-:W-:Y:S08]  /*a6b0*/  MUFU.EX2 R84, R84 ;  /* 0x0000005400547308 */ /* 0x000ff00000000800 */
[----:B------:R-:W-:Y:S08]  /*a6c0*/  MUFU.EX2 R85, R85 ;  /* 0x0000005500557308 */ /* 0x000ff00000000800 */
[----:B------:R-:W-:Y:S01]  /*a6d0*/  MUFU.EX2 R86, R86 ;  /* 0x0000005600567308 */ /* 0x000fe20000000800 */
[----:B-1----:R-:W-:-:S02]  /*a6e0*/  FADD2.RM R106, R72.F32x2.HI_LO, 12582912 ;  /* 0x4b400000486a744b */ /* 0x002fc40000204000 */
[----:B------:R-:W-:Y:S02]  /*a6f0*/  FADD2.RM R108, R74.F32x2.HI_LO, 12582912 ;  /* 0x4b4000004a6c744b */ /* 0x000fe40000204000 */
[----:B------:R-:W-:-:S03]  /*a700*/  FFMA2 R102, R76.F32x2.HI_LO, UR5.F32, R161.F32 ;  /* 0x000000054c667c49 */ /* 0x000fc600092000a1 */
[----:B------:R-:W-:Y:S01]  /*a710*/  MUFU.EX2 R100, R68 ;  /* 0x0000004400647308 */ /* 0x000fe20000000800 */
[----:B------:R-:W-:Y:S02]  /*a720*/  FADD2 R76, R108.F32x2.HI_LO, -12582912 ;  /* 0xcb4000006c4c744b */ /* 0x000fe40000200000 */
[----:B------:R-:W-:Y:S02]  /*a730*/  FFMA2 R104, R78.F32x2.HI_LO, UR5.F32, R161.F32 ;  /* 0x000000054e687c49 */ /* 0x000fe400092000a1 */
[----:B------:R-:W-:Y:S02]  /*a740*/  FADD2 R74, R74.F32x2.HI_LO, -R76.F32x2.HI_LO ;  /* 0x8000004c4a4a724b */ /* 0x000fe40000000000 */
[--C-:B------:R-:W-:Y:S01]  /*a750*/  FFMA2 R76, R98.F32x2.HI_LO, UR5.F32, R161.reuse.F32 ;  /* 0x00000005624c7c49 */ /* 0x100fe200092000a1 */
[----:B------:R1:W-:Y:S01]  /*a760*/  MUFU.EX2 R101, R69 ;  /* 0x0000004500657308 */ /* 0x0003e20000000800 */
[--C-:B------:R-:W-:Y:S02]  /*a770*/  FFMA2 R98, R94.F32x2.HI_LO, UR5.F32, R161.reuse.F32 ;  /* 0x000000055e627c49 */ /* 0x100fe400092000a1 */
[--C-:B------:R-:W-:Y:S01]  /*a780*/  FFMA2 R110, R36.F32x2.HI_LO, UR5.F32, R161.reuse.F32 ;  /* 0x00000005246e7c49 */ /* 0x100fe200092000a1 */
[----:B------:R-:W-:Y:S01]  /*a790*/  FMNMX R76, R76, -127, !PT ;  /* 0xc2fe00004c4c7809 */ /* 0x000fe20007800000 */
[--C-:B------:R-:W-:Y:S01]  /*a7a0*/  FFMA2 R36, R42.F32x2.HI_LO, UR5.F32, R161.reuse.F32 ;  /* 0x000000052a247c49 */ /* 0x100fe200092000a1 */
[----:B------:R-:W-:Y:S01]  /*a7b0*/  FMNMX R77, R77, -127, !PT ;  /* 0xc2fe00004d4d7809 */ /* 0x000fe20007800000 */
[--C-:B------:R-:W-:Y:S01]  /*a7c0*/  FFMA2 R42, R48.F32x2.HI_LO, UR5.F32, R161.reuse.F32 ;  /* 0x00000005302a7c49 */ /* 0x100fe200092000a1 */
[----:B------:R-:W-:Y:S01]  /*a7d0*/  MUFU.EX2 R102, R102 ;  /* 0x0000006600667308 */ /* 0x000fe20000000800 */
[----:B------:R-:W-:-:S02]  /*a7e0*/  FFMA2 R114, R40.F32x2.HI_LO, UR5.F32, R161.F32 ;  /* 0x0000000528727c49 */ /* 0x000fc400092000a1 */
[--C-:B------:R-:W-:Y:S01]  /*a7f0*/  FFMA2 R40, R50.F32x2.HI_LO, UR5.F32, R161.reuse.F32 ;  /* 0x0000000532287c49 */ /* 0x100fe200092000a1 */
[----:B------:R-:W-:Y:S01]  /*a800*/  FMNMX R42, R42, -127, !PT ;  /* 0xc2fe00002a2a7809 */ /* 0x000fe20007800000 */
[--C-:B------:R-:W-:Y:S01]  /*a810*/  FFMA2 R112, R38.F32x2.HI_LO, UR5.F32, R161.reuse.F32 ;  /* 0x0000000526707c49 */ /* 0x100fe200092000a1 */
[----:B------:R-:W-:Y:S01]  /*a820*/  FMNMX R43, R43, -127, !PT ;  /* 0xc2fe00002b2b7809 */ /* 0x000fe20007800000 */
[----:B------:R-:W-:Y:S01]  /*a830*/  FFMA2 R38, R64.F32x2.HI_LO, UR5.F32, R161.F32 ;  /* 0x0000000540267c49 */ /* 0x000fe200092000a1 */
[----:B------:R-:W2:Y:S01]  /*a840*/  MUFU.EX2 R103, R103 ;  /* 0x0000006700677308 */ /* 0x000ea20000000800 */
[----:B-1----:R-:W-:Y:S01]  /*a850*/  FADD2 R68, R106.F32x2.HI_LO, -12582912 ;  /* 0xcb4000006a44744b */ /* 0x002fe20000200000 */
[----:B------:R-:W-:Y:S02]  /*a860*/  FMNMX R40, R40, -127, !PT ;  /* 0xc2fe000028287809 */ /* 0x000fe40007800000 */
[----:B------:R-:W-:Y:S01]  /*a870*/  FMNMX R41, R41, -127, !PT ;  /* 0xc2fe000029297809 */ /* 0x000fe20007800000 */
[----:B------:R-:W-:Y:S01]  /*a880*/  FADD2 R72, R72.F32x2.HI_LO, -R68.F32x2.HI_LO ;  /* 0x800000444848724b */ /* 0x000fe20000000000 */
[----:B------:R-:W-:Y:S01]  /*a890*/  FMNMX R38, R38, -127, !PT ;  /* 0xc2fe000026267809 */ /* 0x000fe20007800000 */
[----:B------:R-:W-:Y:S01]  /*a8a0*/  FADD2 R68, R96.F32x2.HI_LO, -12582912 ;  /* 0xcb4000006044744b */ /* 0x000fe20000200000 */
[----:B------:R-:W-:Y:S01]  /*a8b0*/  MUFU.EX2 R104, R104 ;  /* 0x0000006800687308 */ /* 0x000fe20000000800 */
[----:B------:R-:W-:-:S02]  /*a8c0*/  FMNMX R39, R39, -127, !PT ;  /* 0xc2fe000027277809 */ /* 0x000fc40007800000 */
[----:B------:R-:W-:Y:S02]  /*a8d0*/  FADD2 R70, R70.F32x2.HI_LO, -R68.F32x2.HI_LO ;  /* 0x800000444646724b */ /* 0x000fe40000000000 */
[----:B------:R-:W-:Y:S02]  /*a8e0*/  FFMA2 R68, R74.F32x2.HI_LO, R162.F32, 0.22756439447402954102 ;  /* 0x3e6906a44a447449 */ /* 0x000fe400012000a2 */
[----:B------:R-:W-:Y:S01]  /*a8f0*/  FADD2.RM R64, R38.F32x2.HI_LO, 12582912 ;  /* 0x4b4000002640744b */ /* 0x000fe20000204000 */
[----:B------:R-:W1:Y:S01]  /*a900*/  MUFU.EX2 R105, R105 ;  /* 0x0000006900697308 */ /* 0x000e620000000800 */
[----:B------:R-:W-:-:S04]  /*a910*/  FFMA2 R68, R68.F32x2.HI_LO, R74.F32x2.HI_LO, 0.69514614343643188477 ;  /* 0x3f31f51944447449 */ /* 0x000fc8000020004a */
[----:B------:R-:W-:Y:S02]  /*a920*/  FFMA2 R74, R68.F32x2.HI_LO, R74.F32x2.HI_LO, 1 ;  /* 0x3f800000444a7449 */ /* 0x000fe4000020004a */
[----:B------:R-:W-:Y:S01]  /*a930*/  FFMA2 R68, R72.F32x2.HI_LO, R162.F32, 0.22756439447402954102 ;  /* 0x3e6906a448447449 */ /* 0x000fe200012000a2 */
[----:B------:R-:W-:Y:S01]  /*a940*/  MUFU.EX2 R87, R87 ;  /* 0x0000005700577308 */ /* 0x000fe20000000800 */
[----:B------:R-:W-:Y:S02]  /*a950*/  IMAD R108, R108, 0x800000, R74 ;  /* 0x008000006c6c7824 */ /* 0x000fe400078e024a */
[-C--:B------:R-:W-:Y:S02]  /*a960*/  FFMA2 R68, R68.F32x2.HI_LO, R72.reuse.F32x2.HI_LO, 0.69514614343643188477 ;  /* 0x3f31f51944447449 */ /* 0x080fe40000200048 */
[----:B------:R-:W-:Y:S02]  /*a970*/  IMAD R109, R109, 0x800000, R75 ;  /* 0x008000006d6d7824 */ /* 0x000fe400078e024b */
[----:B------:R-:W-:Y:S01]  /*a980*/  FFMA2 R72, R68.F32x2.HI_LO, R72.F32x2.HI_LO, 1 ;  /* 0x3f80000044487449 */ /* 0x000fe20000200048 */
[----:B------:R-:W-:Y:S01]  /*a990*/  MUFU.EX2 R88, R88 ;  /* 0x0000005800587308 */ /* 0x000fe20000000800 */
[----:B------:R-:W-:Y:S01]  /*a9a0*/  FFMA2 R68, R70.F32x2.HI_LO, R162.F32, 0.22756439447402954102 ;  /* 0x3e6906a446447449 */ /* 0x000fe200012000a2 */
[----:B------:R-:W-:Y:S01]  /*a9b0*/  F2FP.BF16.F32.PACK_AB R74, R109, R108 ;  /* 0x0000006c6d4a723e */ /* 0x000fe200000010ff */
[----:B------:R-:W-:Y:S01]  /*a9c0*/  IMAD R106, R106, 0x800000, R72 ;  /* 0x008000006a6a7824 */ /* 0x000fe200078e0248 */
[----:B--2---:R-:W-:Y:S01]  /*a9d0*/  F2FP.BF16.F32.PACK_AB R72, R103, R102 ;  /* 0x000000666748723e */ /* 0x004fe200000010ff */
[----:B------:R-:W-:-:S02]  /*a9e0*/  FFMA2 R68, R68.F32x2.HI_LO, R70.F32x2.HI_LO, 0.69514614343643188477 ;  /* 0x3f31f51944447449 */ /* 0x000fc40000200046 */
[----:B------:R-:W-:Y:S01]  /*a9f0*/  IMAD R107, R107, 0x800000, R73 ;  /* 0x008000006b6b7824 */ /* 0x000fe200078e0249 */
[----:B-1----:R-:W-:Y:S01]  /*aa00*/  F2FP.BF16.F32.PACK_AB R73, R105, R104 ;  /* 0x000000686949723e */ /* 0x002fe200000010ff */
[----:B------:R-:W1:Y:S01]  /*aa10*/  MUFU.EX2 R89, R89 ;  /* 0x0000005900597308 */ /* 0x000e620000000800 */
[----:B------:R-:W-:Y:S02]  /*aa20*/  FFMA2 R70, R68.F32x2.HI_LO, R70.F32x2.HI_LO, 1 ;  /* 0x3f80000044467449 */ /* 0x000fe40000200046 */
[----:B------:R-:W-:Y:S01]  /*aa30*/  FADD2.RM R68, R76.F32x2.HI_LO, 12582912 ;  /* 0x4b4000004c44744b */ /* 0x000fe20000204000 */
[----:B------:R-:W-:Y:S01]  /*aa40*/  F2FP.BF16.F32.PACK_AB R75, R107, R106 ;  /* 0x0000006a6b4b723e */ /* 0x000fe200000010ff */
[----:B------:R-:W-:Y:S01]  /*aa50*/  IMAD R96, R96, 0x800000, R70 ;  /* 0x0080000060607824 */ /* 0x000fe200078e0246 */
[----:B------:R-:W-:Y:S01]  /*aa60*/  F2FP.BF16.F32.PACK_AB R70, R153, R152 ;  /* 0x000000989946723e */ /* 0x000fe200000010ff */
[----:B------:R-:W-:Y:S01]  /*aa70*/  FADD2 R78, R68.F32x2.HI_LO, -12582912 ;  /* 0xcb400000444e744b */ /* 0x000fe20000200000 */
[----:B------:R-:W-:Y:S01]  /*aa80*/  MUFU.EX2 R90, R90 ;  /* 0x0000005a005a7308 */ /* 0x000fe20000000800 */
[----:B------:R-:W-:Y:S01]  /*aa90*/  IMAD R97, R97, 0x800000, R71 ;  /* 0x0080000061617824 */ /* 0x000fe200078e0247 */
[----:B------:R-:W-:Y:S01]  /*aaa0*/  F2FP.BF16.F32.PACK_AB R71, R101, R100 ;  /* 0x000000646547723e */ /* 0x000fe200000010ff */
[----:B------:R-:W-:-:S03]  /*aab0*/  FADD2 R76, R76.F32x2.HI_LO, -R78.F32x2.HI_LO ;  /* 0x8000004e4c4c724b */ /* 0x000fc60000000000 */
[----:B------:R-:W-:Y:S01]  /*aac0*/  F2FP.BF16.F32.PACK_AB R82, R97, R96 ;  /* 0x000000606152723e */ /* 0x000fe200000010ff */
[----:B------:R-:W-:Y:S01]  /*aad0*/  FFMA2 R78, R76.F32x2.HI_LO, R162.F32, 0.22756439447402954102 ;  /* 0x3e6906a44c4e7449 */ /* 0x000fe200012000a2 */
[----:B------:R-:W2:Y:S03]  /*aae0*/  MUFU.EX2 R91, R91 ;  /* 0x0000005b005b7308 */ /* 0x000ea60000000800 */
[----:B------:R-:W-:-:S04]  /*aaf0*/  FFMA2 R78, R78.F32x2.HI_LO, R76.F32x2.HI_LO, 0.69514614343643188477 ;  /* 0x3f31f5194e4e7449 */ /* 0x000fc8000020004c */
[----:B------:R-:W-:Y:S01]  /*ab00*/  FFMA2 R76, R78.F32x2.HI_LO, R76.F32x2.HI_LO, 1 ;  /* 0x3f8000004e4c7449 */ /* 0x000fe2000020004c */
[----:B------:R-:W-:Y:S01]  /*ab10*/  MUFU.EX2 R92, R92 ;  /* 0x0000005c005c7308 */ /* 0x000fe20000000800 */
[----:B-1----:R-:W-:Y:S02]  /*ab20*/  F2FP.BF16.F32.PACK_AB R78, R89, R88 ;  /* 0x00000058594e723e */ /* 0x002fe400000010ff */
[----:B------:R-:W-:Y:S01]  /*ab30*/  IMAD R94, R68, 0x800000, R76 ;  /* 0x00800000445e7824 */ /* 0x000fe200078e024c */
[----:B------:R-:W-:Y:S01]  /*ab40*/  F2FP.BF16.F32.PACK_AB R68, R149, R148 ;  /* 0x000000949544723e */ /* 0x000fe200000010ff */
[----:B------:R-:W-:Y:S01]  /*ab50*/  IMAD R95, R69, 0x800000, R77 ;  /* 0x00800000455f7824 */ /* 0x000fe200078e024d */
[----:B------:R-:W-:Y:S02]  /*ab60*/  F2FP.BF16.F32.PACK_AB R69, R151, R150 ;  /* 0x000000969745723e */ /* 0x000fe400000010ff */
[----:B------:R-:W1:Y:S01]  /*ab70*/  MUFU.EX2 R93, R93 ;  /* 0x0000005d005d7308 */ /* 0x000e620000000800 */
[----:B------:R-:W-:-:S02]  /*ab80*/  F2FP.BF16.F32.PACK_AB R76, R85, R84 ;  /* 0x00000054554c723e */ /* 0x000fc400000010ff */
[----:B------:R-:W-:Y:S02]  /*ab90*/  F2FP.BF16.F32.PACK_AB R77, R87, R86 ;  /* 0x00000056574d723e */ /* 0x000fe400000010ff */
[----:B--2---:R-:W-:Y:S02]  /*aba0*/  F2FP.BF16.F32.PACK_AB R79, R91, R90 ;  /* 0x0000005a5b4f723e */ /* 0x004fe400000010ff */
[----:B------:R-:W-:Y:S01]  /*abb0*/  F2FP.BF16.F32.PACK_AB R83, R95, R94 ;  /* 0x0000005e5f53723e */ /* 0x000fe200000010ff */
[----:B------:R-:W-:Y:S08]  /*abc0*/  MUFU.EX2 R98, R98 ;  /* 0x0000006200627308 */ /* 0x000ff00000000800 */
[----:B------:R-:W2:Y:S01]  /*abd0*/  MUFU.EX2 R99, R99 ;  /* 0x0000006300637308 */ /* 0x000ea20000000800 */
[----:B-1----:R-:W-:-:S07]  /*abe0*/  F2FP.BF16.F32.PACK_AB R80, R93, R92 ;  /* 0x0000005c5d50723e */ /* 0x002fce00000010ff */
[----:B------:R-:W-:Y:S08]  /*abf0*/  MUFU.EX2 R110, R110 ;  /* 0x0000006e006e7308 */ /* 0x000ff00000000800 */
[----:B------:R-:W-:Y:S01]  /*ac00*/  MUFU.EX2 R111, R111 ;  /* 0x0000006f006f7308 */ /* 0x000fe20000000800 */
[----:B--2---:R-:W-:-:S04]  /*ac10*/  F2FP.BF16.F32.PACK_AB R81, R99, R98 ;  /* 0x000000626351723e */ /* 0x004fc800000010ff */
        /* <DEDUP_REMOVED lines=13> */
[--C-:B------:R-:W-:Y:S02]  /*acf0*/  FFMA2 R44, R66.F32x2.HI_LO, UR5.F32, R161.reuse.F32 ;  /* 0x00000005422c7c49 */ /* 0x100fe400092000a1 */
[--C-:B------:R-:W-:Y:S02]  /*ad00*/  FFMA2 R72, R46.F32x2.HI_LO, UR5.F32, R161.reuse.F32 ;  /* 0x000000052e487c49 */ /* 0x100fe400092000a1 */
[--C-:B------:R-:W-:Y:S01]  /*ad10*/  FFMA2 R66, R62.F32x2.HI_LO, UR5.F32, R161.reuse.F32 ;  /* 0x000000053e427c49 */ /* 0x100fe200092000a1 */
[----:B------:R-:W-:Y:S01]  /*ad20*/  FMNMX R44, R44, -127, !PT ;  /* 0xc2fe00002c2c7809 */ /* 0x000fe20007800000 */
[--C-:B------:R-:W-:Y:S01]  /*ad30*/  FFMA2 R78, R4.F32x2.HI_LO, UR5.F32, R161.reuse.F32 ;  /* 0x00000005044e7c49 */ /* 0x100fe200092000a1 */
[----:B------:R1:W-:Y:S01]  /*ad40*/  MUFU.EX2 R69, R37 ;  /* 0x0000002500457308 */ /* 0x0003e20000000800 */
[----:B------:R-:W-:Y:S01]  /*ad50*/  FMNMX R45, R45, -127, !PT ;  /* 0xc2fe00002d2d7809 */ /* 0x000fe20007800000 */
[----:B------:R-:W-:-:S02]  /*ad60*/  FFMA2 R80, R6.F32x2.HI_LO, UR5.F32, R161.F32 ;  /* 0x0000000506507c49 */ /* 0x000fc400092000a1 */
[----:B------:R-:W-:-:S04]  /*ad70*/  FFMA2 R82, R8.F32x2.HI_LO, UR5.F32, R161.F32 ;  /* 0x0000000508527c49 */ /* 0x000fc800092000a1 */
[----:B------:R-:W-:Y:S08]  /*ad80*/  MUFU.EX2 R70, R70 ;  /* 0x0000004600467308 */ /* 0x000ff00000000800 */
[----:B------:R-:W2:Y:S01]  /*ad90*/  MUFU.EX2 R71, R71 ;  /* 0x0000004700477308 */ /* 0x000ea20000000800 */
[----:B-1----:R-:W-:-:S04]  /*ada0*/  FADD2 R36, R76.F32x2.HI_LO, -12582912 ;  /* 0xcb4000004c24744b */ /* 0x002fc80000200000 */
[----:B------:R-:W-:Y:S02]  /*adb0*/  FADD2 R42, R42.F32x2.HI_LO, -R36.F32x2.HI_LO ;  /* 0x800000242a2a724b */ /* 0x000fe40000000000 */
[----:B------:R-:W-:Y:S01]  /*adc0*/  FADD2 R36, R74.F32x2.HI_LO, -12582912 ;  /* 0xcb4000004a24744b */ /* 0x000fe20000200000 */
[----:B------:R-:W-:Y:S03]  /*add0*/  MUFU.EX2 R72, R72 ;  /* 0x0000004800487308 */ /* 0x000fe60000000800 */
[----:B------:R-:W-:Y:S02]  /*ade0*/  FADD2 R40, R40.F32x2.HI_LO, -R36.F32x2.HI_LO ;  /* 0x800000242828724b */ /* 0x000fe40000000000 */
[----:B------:R-:W-:-:S03]  /*adf0*/  FADD2 R36, R64.F32x2.HI_LO, -12582912 ;  /* 0xcb4000004024744b */ /* 0x000fc60000200000 */
[----:B------:R-:W1:Y:S01]  /*ae00*/  MUFU.EX2 R73, R73 ;  /* 0x0000004900497308 */ /* 0x000e620000000800 */
[----:B------:R-:W-:Y:S02]  /*ae10*/  FADD2 R38, R38.F32x2.HI_LO, -R36.F32x2.HI_LO ;  /* 0x800000242626724b */ /* 0x000fe40000000000 */
[----:B------:R-:W-:-:S04]  /*ae20*/  FFMA2 R36, R42.F32x2.HI_LO, R162.F32, 0.22756439447402954102 ;  /* 0x3e6906a42a247449 */ /* 0x000fc800012000a2 */
[-C--:B------:R-:W-:Y:S01]  /*ae30*/  FFMA2 R36, R36.F32x2.HI_LO, R42.reuse.F32x2.HI_LO, 0.69514614343643188477 ;  /* 0x3f31f51924247449 */ /* 0x080fe2000020002a */
[----:B------:R-:W3:Y:S03]  /*ae40*/  MUFU.EX2 R55, R55 ;  /* 0x0000003700377308 */ /* 0x000ee60000000800 */
[----:B------:R-:W-:Y:S02]  /*ae50*/  FFMA2 R42, R36.F32x2.HI_LO, R42.F32x2.HI_LO, 1 ;  /* 0x3f800000242a7449 */ /* 0x000fe4000020002a */
[----:B------:R-:W-:Y:S02]  /*ae60*/  FFMA2 R36, R40.F32x2.HI_LO, R162.F32, 0.22756439447402954102 ;  /* 0x3e6906a428247449 */ /* 0x000fe400012000a2 */
[----:B------:R-:W-:Y:S01]  /*ae70*/  IMAD R76, R76, 0x800000, R42 ;  /* 0x008000004c4c7824 */ /* 0x000fe200078e022a */
[----:B------:R-:W-:Y:S01]  /*ae80*/  MUFU.EX2 R56, R56 ;  /* 0x0000003800387308 */ /* 0x000fe20000000800 */
[----:B------:R-:W-:-:S02]  /*ae90*/  FFMA2 R36, R36.F32x2.HI_LO, R40.F32x2.HI_LO, 0.69514614343643188477 ;  /* 0x3f31f51924247449 */ /* 0x000fc40000200028 */
[----:B------:R-:W-:Y:S02]  /*aea0*/  IMAD R77, R77, 0x800000, R43 ;  /* 0x008000004d4d7824 */ /* 0x000fe400078e022b */
[----:B------:R-:W-:Y:S02]  /*aeb0*/  FFMA2 R40, R36.F32x2.HI_LO, R40.F32x2.HI_LO, 1 ;  /* 0x3f80000024287449 */ /* 0x000fe40000200028 */
[----:B------:R-:W-:Y:S01]  /*aec0*/  FADD2.RM R36, R44.F32x2.HI_LO, 12582912 ;  /* 0x4b4000002c24744b */ /* 0x000fe20000204000 */
[----:B------:R-:W4:Y:S01]  /*aed0*/  MUFU.EX2 R57, R57 ;  /* 0x0000003900397308 */ /* 0x000f220000000800 */
[----:B------:R-:W-:Y:S01]  /*aee0*/  IMAD R74, R74, 0x800000, R40 ;  /* 0x008000004a4a7824 */ /* 0x000fe200078e0228 */
[----:B--2---:R-:W-:Y:S01]  /*aef0*/  F2FP.BF16.F32.PACK_AB R40, R71, R70 ;  /* 0x000000464728723e */ /* 0x004fe200000010ff */
[----:B------:R-:W-:Y:S02]  /*af00*/  FADD2 R46, R36.F32x2.HI_LO, -12582912 ;  /* 0xcb400000242e744b */ /* 0x000fe40000200000 */
[----:B------:R-:W-:Y:S01]  /*af10*/  IMAD R75, R75, 0x800000, R41 ;  /* 0x008000004b4b7824 */ /* 0x000fe200078e0229 */
[----:B-1----:R-:W-:Y:S01]  /*af20*/  F2FP.BF16.F32.PACK_AB R41, R73, R72 ;  /* 0x000000484929723e */ /* 0x002fe200000010ff */
[----:B------:R-:W-:Y:S01]  /*af30*/  FADD2 R44, R44.F32x2.HI_LO, -R46.F32x2.HI_LO ;  /* 0x8000002e2c2c724b */ /* 0x000fe20000000000 */
[----:B------:R-:W-:Y:S01]  /*af40*/  MUFU.EX2 R58, R58 ;  /* 0x0000003a003a7308 */ /* 0x000fe20000000800 */
[----:B------:R-:W-:Y:S01]  /*af50*/  FFMA2 R46, R38.F32x2.HI_LO, R162.F32, 0.22756439447402954102 ;  /* 0x3e6906a4262e7449 */ /* 0x000fe200012000a2 */
[----:B------:R-:W-:-:S02]  /*af60*/  F2FP.BF16.F32.PACK_AB R42, R77, R76 ;  /* 0x0000004c4d2a723e */ /* 0x000fc400000010ff */
[----:B------:R-:W-:Y:S01]  /*af70*/  F2FP.BF16.F32.PACK_AB R43, R75, R74 ;  /* 0x0000004a4b2b723e */ /* 0x000fe200000010ff */
[----:B------:R-:W-:-:S03]  /*af80*/  FFMA2 R46, R46.F32x2.HI_LO, R38.F32x2.HI_LO, 0.69514614343643188477 ;  /* 0x3f31f5192e2e7449 */ /* 0x000fc60000200026 */
[----:B------:R-:W1:Y:S01]  /*af90*/  MUFU.EX2 R59, R59 ;  /* 0x0000003b003b7308 */ /* 0x000e620000000800 */
[----:B------:R-:W-:Y:S02]  /*afa0*/  FFMA2 R38, R46.F32x2.HI_LO, R38.F32x2.HI_LO, 1 ;  /* 0x3f8000002e267449 */ /* 0x000fe40000200026 */
[----:B------:R-:W-:Y:S02]  /*afb0*/  FFMA2 R46, R44.F32x2.HI_LO, R162.F32, 0.22756439447402954102 ;  /* 0x3e6906a42c2e7449 */ /* 0x000fe400012000a2 */
[----:B------:R-:W-:Y:S01]  /*afc0*/  IMAD R64, R64, 0x800000, R38 ;  /* 0x0080000040407824 */ /* 0x000fe200078e0226 */
[----:B------:R-:W-:Y:S01]  /*afd0*/  F2FP.BF16.F32.PACK_AB R38, R115, R114 ;  /* 0x000000727326723e */ /* 0x000fe200000010ff */
[----:B------:R-:W-:Y:S01]  /*afe0*/  FFMA2 R46, R46.F32x2.HI_LO, R44.F32x2.HI_LO, 0.69514614343643188477 ;  /* 0x3f31f5192e2e7449 */ /* 0x000fe2000020002c */
[----:B------:R-:W-:Y:S01]  /*aff0*/  MUFU.EX2 R60, R60 ;  /* 0x0000003c003c7308 */ /* 0x000fe20000000800 */
[----:B------:R-:W-:Y:S01]  /*b000*/  IMAD R65, R65, 0x800000, R39 ;  /* 0x0080000041417824 */ /* 0x000fe200078e0227 */
[----:B------:R-:W-:Y:S01]  /*b010*/  F2FP.BF16.F32.PACK_AB R39, R69, R68 ;  /* 0x000000444527723e */ /* 0x000fe200000010ff */
[----:B------:R-:W-:Y:S01]  /*b020*/  FFMA2 R62, R46.F32x2.HI_LO, R44.F32x2.HI_LO, 1 ;  /* 0x3f8000002e3e7449 */ /* 0x000fe2000020002c */
[----:B------:R-:W-:-:S02]  /*b030*/  F2FP.BF16.F32.PACK_AB R44, R53, R52 ;  /* 0x00000034352c723e */ /* 0x000fc400000010ff */
[----:B---3--:R-:W-:Y:S01]  /*b040*/  F2FP.BF16.F32.PACK_AB R45, R55, R54 ;  /* 0x00000036372d723e */ /* 0x008fe200000010ff */
[----:B------:R-:W-:Y:S01]  /*b050*/  IMAD R62, R36, 0x800000, R62 ;  /* 0x00800000243e7824 */ /* 0x000fe200078e023e */
[----:B------:R-:W2:Y:S01]  /*b060*/  MUFU.EX2 R61, R61 ;  /* 0x0000003d003d7308 */ /* 0x000ea20000000800 */
[----:B------:R-:W-:Y:S01]  /*b070*/  IMAD R63, R37, 0x800000, R63 ;  /* 0x00800000253f7824 */ /* 0x000fe200078e023f */
[----:B------:R-:W-:Y:S02]  /*b080*/  F2FP.BF16.F32.PACK_AB R36, R111, R110 ;  /* 0x0000006e6f24723e */ /* 0x000fe400000010ff */
[----:B------:R-:W-:Y:S02]  /*b090*/  F2FP.BF16.F32.PACK_AB R37, R113, R112 ;  /* 0x000000707125723e */ /* 0x000fe400000010ff */
[----:B----4-:R-:W-:Y:S02]  /*b0a0*/  F2FP.BF16.F32.PACK_AB R46, R57, R56 ;  /* 0x00000038392e723e */ /* 0x010fe400000010ff */
[----:B------:R-:W-:Y:S01]  /*b0b0*/  MUFU.EX2 R66, R66 ;  /* 0x0000004200427308 */ /* 0x000fe20000000800 */
[----:B-1----:R-:W-:-:S02]  /*b0c0*/  F2FP.BF16.F32.PACK_AB R47, R59, R58 ;  /* 0x0000003a3b2f723e */ /* 0x002fc400000010ff */
[----:B------:R-:W-:Y:S02]  /*b0d0*/  F2FP.BF16.F32.PACK_AB R50, R65, R64 ;  /* 0x000000404132723e */ /* 0x000fe400000010ff */
[----:B------:R-:W-:-:S03]  /*b0e0*/  F2FP.BF16.F32.PACK_AB R51, R63, R62 ;  /* 0x0000003e3f33723e */ /* 0x000fc600000010ff */
[----:B------:R-:W1:Y:S01]  /*b0f0*/  MUFU.EX2 R67, R67 ;  /* 0x0000004300437308 */ /* 0x000e620000000800 */
[----:B--2---:R-:W-:-:S07]  /*b100*/  F2FP.BF16.F32.PACK_AB R48, R61, R60 ;  /* 0x0000003c3d30723e */ /* 0x004fce00000010ff */
[----:B------:R-:W-:Y:S08]  /*b110*/  MUFU.EX2 R78, R78 ;  /* 0x0000004e004e7308 */ /* 0x000ff00000000800 */
[----:B------:R-:W2:Y:S01]  /*b120*/  MUFU.EX2 R79, R79 ;  /* 0x0000004f004f7308 */ /* 0x000ea20000000800 */
[----:B-1----:R-:W-:-:S04]  /*b130*/  F2FP.BF16.F32.PACK_AB R49, R67, R66 ;  /* 0x000000424331723e */ /* 0x002fc800000010ff */
[----:B------:R1:W-:Y:S01]  /*b140*/  STTM.x16 tmem[UR4], R36 ;  /* 0x00000024000079ed */ /* 0x0003e20008240004 */
[----:B------:R-:W-:Y:S01]  /*b150*/  R2UR UR4, R156 ;  /* 0x000000009c0472ca */ /* 0x000fe200000e0000 */
[----:B------:R-:W3:Y:S01]  /*b160*/  FENCE.VIEW.ASYNC.T ;  /* 0x00000000000073c6 */ /* 0x000ee20000000200 */
[----:B------:R-:W-:Y:S08]  /*b170*/  MUFU.EX2 R80, R80 ;  /* 0x0000005000507308 */ /* 0x000ff00000000800 */
[----:B------:R-:W4:Y:S01]  /*b180*/  MUFU.EX2 R81, R81 ;  /* 0x0000005100517308 */ /* 0x000f220000000800 */
[----:B--2---:R-:W-:-:S07]  /*b190*/  F2FP.BF16.F32.PACK_AB R4, R79, R78 ;  /* 0x0000004e4f04723e */ /* 0x004fce00000010ff */
[----:B------:R-:W-:Y:S08]  /*b1a0*/  MUFU.EX2 R82, R82 ;  /* 0x0000005200527308 */ /* 0x000ff00000000800 */
[----:B------:R-:W2:Y:S01]  /*b1b0*/  MUFU.EX2 R83, R83 ;  /* 0x0000005300537308 */ /* 0x000ea20000000800 */
[----:B----4-:R-:W-:-:S07]  /*b1c0*/  F2FP.BF16.F32.PACK_AB R5, R81, R80 ;  /* 0x000000505105723e */ /* 0x010fce00000010ff */
[----:B------:R-:W-:Y:S08]  /*b1d0*/  MUFU.EX2 R20, R20 ;  /* 0x0000001400147308 */ /* 0x000ff00000000800 */
[----:B------:R-:W4:Y:S01]  /*b1e0*/  MUFU.EX2 R21, R21 ;  /* 0x0000001500157308 */ /* 0x000f220000000800 */
[----:B--2---:R-:W-:-:S07]  /*b1f0*/  F2FP.BF16.F32.PACK_AB R6, R83, R82 ;  /* 0x000000525306723e */ /* 0x004fce00000010ff */
[----:B------:R-:W-:Y:S01]  /*b200*/  MUFU.EX2 R22, R22 ;  /* 0x0000001600167308 */ /* 0x000fe20000000800 */
[--C-:B-1----:R-:W-:Y:S02]  /*b210*/  FFMA2 R38, R12.F32x2.HI_LO, UR5.F32, R161.reuse.F32 ;  /* 0x000000050c267c49 */ /* 0x102fe400092000a1 */
[----:B------:R-:W-:Y:S02]  /*b220*/  IMAD.MOV.U32 R46, RZ, RZ, 0x1 ;  /* 0x00000001ff2e7424 */ /* 0x000fe400078e00ff */
[--C-:B------:R-:W-:Y:S02]  /*b230*/  FFMA2 R40, R14.F32x2.HI_LO, UR5.F32, R161.reuse.F32 ;  /* 0x000000050e287c49 */ /* 0x100fe400092000a1 */
[--C-:B------:R-:W-:Y:S01]  /*b240*/  FFMA2 R42, R16.F32x2.HI_LO, UR5.F32, R161.reuse.F32 ;  /* 0x00000005102a7c49 */ /* 0x100fe200092000a1 */
[----:B---3--:R1:W-:Y:S01]  /*b250*/  SYNCS.ARRIVE.TRANS64.ART0 RZ, [UR6+0xd0], R46 ;  /* 0x0000d02effff79a7 */ /* 0x0083e20008500006 */
[----:B------:R-:W-:Y:S01]  /*b260*/  FFMA2 R44, R18.F32x2.HI_LO, UR5.F32, R161.F32 ;  /* 0x00000005122c7c49 */ /* 0x000fe200092000a1 */
[----:B------:R-:W-:Y:S01]  /*b270*/  MUFU.EX2 R36, R10 ;  /* 0x0000000a00247308 */ /* 0x000fe20000000800 */
[----:B----4-:R-:W-:-:S07]  /*b280*/  F2FP.BF16.F32.PACK_AB R12, R21, R20 ;  /* 0x00000014150c723e */ /* 0x010fce00000010ff */
[----:B------:R-:W2:Y:S08]  /*b290*/  MUFU.EX2 R37, R11 ;  /* 0x0000000b00257308 */ /* 0x000eb00000000800 */
[----:B------:R-:W-:Y:S08]  /*b2a0*/  MUFU.EX2 R38, R38 ;  /* 0x0000002600267308 */ /* 0x000ff00000000800 */
[----:B------:R-:W3:Y:S01]  /*b2b0*/  MUFU.EX2 R39, R39 ;  /* 0x0000002700277308 */ /* 0x000ee20000000800 */
[----:B--2---:R-:W-:-:S07]  /*b2c0*/  F2FP.BF16.F32.PACK_AB R7, R37, R36 ;  /* 0x000000242507723e */ /* 0x004fce00000010ff */
[----:B------:R-:W-:Y:S08]  /*b2d0*/  MUFU.EX2 R40, R40 ;  /* 0x0000002800287308 */ /* 0x000ff00000000800 */
[----:B------:R-:W2:Y:S01]  /*b2e0*/  MUFU.EX2 R41, R41 ;  /* 0x0000002900297308 */ /* 0x000ea20000000800 */
[----:B---3--:R-:W-:-:S07]  /*b2f0*/  F2FP.BF16.F32.PACK_AB R8, R39, R38 ;  /* 0x000000262708723e */ /* 0x008fce00000010ff */
[----:B------:R-:W-:Y:S08]  /*b300*/  MUFU.EX2 R42, R42 ;  /* 0x0000002a002a7308 */ /* 0x000ff00000000800 */
[----:B------:R-:W3:Y:S01]  /*b310*/  MUFU.EX2 R43, R43 ;  /* 0x0000002b002b7308 */ /* 0x000ee20000000800 */
[----:B--2---:R-:W-:-:S07]  /*b320*/  F2FP.BF16.F32.PACK_AB R9, R41, R40 ;  /* 0x000000282909723e */ /* 0x004fce00000010ff */
[----:B------:R-:W-:Y:S08]  /*b330*/  MUFU.EX2 R44, R44 ;  /* 0x0000002c002c7308 */ /* 0x000ff00000000800 */
[----:B------:R-:W2:Y:S01]  /*b340*/  MUFU.EX2 R45, R45 ;  /* 0x0000002d002d7308 */ /* 0x000ea20000000800 */
[----:B---3--:R-:W-:-:S07]  /*b350*/  F2FP.BF16.F32.PACK_AB R10, R43, R42 ;  /* 0x0000002a2b0a723e */ /* 0x008fce00000010ff */
[----:B------:R-:W3:Y:S08]  /*b360*/  MUFU.EX2 R23, R23 ;  /* 0x0000001700177308 */ /* 0x000ef00000000800 */
[----:B------:R-:W-:Y:S01]  /*b370*/  MUFU.EX2 R24, R24 ;  /* 0x0000001800187308 */ /* 0x000fe20000000800 */
[----:B--2---:R-:W-:-:S07]  /*b380*/  F2FP.BF16.F32.PACK_AB R11, R45, R44 ;  /* 0x0000002c2d0b723e */ /* 0x004fce00000010ff */
        /* <DEDUP_REMOVED lines=16> */
[----:B--2---:R-:W-:Y:S02]  /*b490*/  F2FP.BF16.F32.PACK_AB R18, R33, R32 ;  /* 0x000000202112723e */ /* 0x004fe400000010ff */
[----:B---3--:R-:W-:-:S04]  /*b4a0*/  F2FP.BF16.F32.PACK_AB R19, R35, R34 ;  /* 0x000000222313723e */ /* 0x008fc800000010ff */
[----:B------:R1:W-:Y:S01]  /*b4b0*/  STTM.x16 tmem[UR4], R4 ;  /* 0x00000004000079ed */ /* 0x0003e20008240004 */
[----:B------:R-:W-:Y:S01]  /*b4c0*/  USHF.L.U32 UR4, UR9, 0x1f, URZ ;  /* 0x0000001f09047899 */ /* 0x000fe200080006ff */
[----:B------:R-:W2:Y:S02]  /*b4d0*/  FENCE.VIEW.ASYNC.T ;  /* 0x00000000000073c6 */ /* 0x000ea40000000200 */
[----:B--2---:R-:W-:-:S03]  /*b4e0*/  NOP ;  /* 0x0000000000007918 */ /* 0x004fc60000000000 */
[----:B------:R-:W-:Y:S01]  /*b4f0*/  IMAD.U32 R47, RZ, RZ, UR4 ;  /* 0x00000004ff2f7e24 */ /* 0x000fe2000f8e00ff */
[----:B------:R1:W-:Y:S03]  /*b500*/  @P0 SYNCS.ARRIVE.TRANS64.ART0 RZ, [UR6+0xe0], R46 ;  /* 0x0000e02effff09a7 */ /* 0x0003e60008500006 */
[----:B------:R-:W2:Y:S02]  /*b510*/  SYNCS.PHASECHK.TRANS64.TRYWAIT P0, [UR6+0x130], R47 ;  /* 0x0001302fff0075a7 */ /* 0x000ea40008001106 */
[----:B-12---:R-:W-:Y:S05]  /*b520*/  @!P0 BRA `(.L_x_52) ;  /* 0x0000003000688947 */ /* 0x006fea0003800000 */
.L_x_124:
[----:B------:R-:W-:Y:S01]  /*b530*/  MOV R5, UR16 ;  /* 0x0000001000057c02 */ /* 0x000fe20008000f00 */
[----:B-1----:R-:W-:Y:S01]  /*b540*/  FMUL R4, R163, R2 ;  /* 0x00000002a3047220 */ /* 0x002fe20000400000 */
[----:B------:R-:W-:Y:S01]  /*b550*/  FADD2 R134, R134.F32x2.HI_LO, R142.F32x2.HI_LO ;  /* 0x0000008e8686724b */ /* 0x000fe20000000000 */
[----:B------:R-:W-:Y:S01]  /*b560*/  UIADD3 UR11, UPT, UPT, UR11, 0x1, URZ ;  /* 0x000000010b0b7890 */ /* 0x000fe2000fffe0ff */
[----:B------:R-:W-:Y:S01]  /*b570*/  FADD2 R136, R136.F32x2.HI_LO, R144.F32x2.HI_LO ;  /* 0x000000908888724b */ /* 0x000fe20000000000 */
[----:B------:R-:W-:Y:S01]  /*b580*/  MOV R160, R155 ;  /* 0x0000009b00a07202 */ /* 0x000fe20000000f00 */
[----:B------:R-:W-:Y:S01]  /*b590*/  FADD2 R4, R4.F32x2.HI_LO, R132.F32x2.HI_LO ;  /* 0x000000840404724b */ /* 0x000fe20000000000 */
[----:B------:R-:W-:Y:S01]  /*b5a0*/  UISETP.NE.AND UP1, UPT, UR11, URZ, UPT ;  /* 0x000000ff0b00728c */ /* 0x000fe2000bf25270 */
        /* <DEDUP_REMOVED lines=65> */
.L_x_50:
[----:B------:R-:W1:Y:S01]  /*b9c0*/  S2R R3, SR_TID.X ;  /* 0x0000000000037919 */ /* 0x000e620000002100 */
[----:B------:R-:W2:Y:S01]  /*b9d0*/  S2UR UR5, SR_CgaCtaId ;  /* 0x00000000000579c3 */ /* 0x000ea20000008800 */
[----:B------:R-:W-:Y:S01]  /*b9e0*/  UISETP.GT.AND UP0, UPT, UR53, 0x3, UPT ;  /* 0x000000033500788c */ /* 0x000fe2000bf04270 */
[----:B------:R-:W-:-:S03]  /*b9f0*/  UMOV UR6, 0x400 ;  /* 0x0000040000067882 */ /* 0x000fc60000000000 */
[----:B------:R-:W-:-:S06]  /*ba00*/  USEL UR4, URZ, 0x80, !UP0 ;  /* 0x00000080ff047887 */ /* 0x000fcc000c000000 */
[----:B------:R-:W-:Y:S01]  /*ba10*/  IMAD.U32 R0, RZ, RZ, UR4 ;  /* 0x00000004ff007e24 */ /* 0x000fe2000f8e00ff */
[----:B--2---:R-:W-:-:S04]  /*ba20*/  ULEA UR4, UR5, UR6, 0x18 ;  /* 0x0000000605047291 */ /* 0x004fc8000f8ec0ff */
[----:B-1----:R-:W-:Y:S01]  /*ba30*/  LOP3.LUT R3, R0, 0x7f, R3, 0xf8, !PT ;  /* 0x0000007f00037812 */ /* 0x002fe200078ef803 */
[----:B------:R-:W-:-:S03]  /*ba40*/  IMAD.U32 R0, RZ, RZ, UR13 ;  /* 0x0000000dff007e24 */ /* 0x000fc6000f8e00ff */
[----:B------:R-:W-:-:S05]  /*ba50*/  LEA R3, R3, UR4, 0x2 ;  /* 0x0000000403037c11 */ /* 0x000fca000f8e10ff */
[----:B------:R2:W-:Y:S04]  /*ba60*/  STS [R3+0x18c], R2 ;  /* 0x00018c0203007388 */ /* 0x0005e80000000800 */
[----:B------:R2:W-:Y:S01]  /*ba70*/  STS [R3+0x58c], R155 ;  /* 0x00058c9b03007388 */ /* 0x0005e20000000800 */
[----:B------:R2:W-:Y:S06]  /*ba80*/  BAR.ARV R0, 0x40 ;  /* 0x000100000000751d */ /* 0x0005ec0000002000 */
.L_x_42:
[----:B------:R-:W3:Y:S01]  /*ba90*/  S2UR UR5, SR_CgaCtaId ;  /* 0x00000000000579c3 */ /* 0x000ee20000008800 */
[----:B------:R-:W-:Y:S01]  /*baa0*/  UISETP.GT.AND UP0, UPT, UR53, 0x3, UPT ;  /* 0x000000033500788c */ /* 0x000fe2000bf04270 */
[----:B------:R-:W-:Y:S01]  /*bab0*/  UMOV UR4, 0x400 ;  /* 0x0000040000047882 */ /* 0x000fe20000000000 */
[----:B------:R-:W-:-:S06]  /*bac0*/  USHF.L.U32 UR9, UR9, 0x1f, URZ ;  /* 0x0000001f09097899 */ /* 0x000fcc00080006ff */
[----:B--2---:R-:W-:Y:S01]  /*bad0*/  MOV R0, UR9 ;  /* 0x0000000900007c02 */ /* 0x004fe20008000f00 */
[----:B---3--:R-:W-:-:S04]  /*bae0*/  ULEA UR5, UR5, UR4, 0x18 ;  /* 0x0000000405057291 */ /* 0x008fc8000f8ec0ff */
[----:B------:R-:W-:Y:S02]  /*baf0*/  UIADD3 UR4, UPT, UPT, UR5, 0x8, URZ ;  /* 0x0000000805047890 */ /* 0x000fe4000fffe0ff */
[----:B------:R-:W-:-:S09]  /*bb00*/  @!UP0 UIADD3 UR4, UPT, UPT, UR5, URZ, URZ ;  /* 0x000000ff05048290 */ /* 0x000fd2000fffe0ff */
[----:B------:R-:W2:Y:S02]  /*bb10*/  SYNCS.PHASECHK.TRANS64.TRYWAIT P0, [UR4+0x130], R0 ;  /* 0x00013000ff0075a7 */ /* 0x000ea40008001104 */
[----:B--2---:R-:W-:Y:S05]  /*bb20*/  @!P0 BRA `(.L_x_54) ;  /* 0x0000002c000c8947 */ /* 0x004fea0003800000 */
.L_x_126:
[----:B------:R-:W-:Y:S06]  /*bb30*/  BAR.ARV 0x2, 0x1a0 ;  /* 0x0086800000007b1d */ /* 0x000fec0000002000 */
.L_x_30:
[----:B------:R-:W-:-:S04]  /*bb40*/  ULOP3.LUT UR4, UR53, 0xfffffffc, URZ, 0xc0, !UPT ;  /* 0xfffffffc35047892 */ /* 0x000fc8000f8ec0ff */
[----:B------:R-:W-:-:S06]  /*bb50*/  UISETP.NE.AND UP0, UPT, UR4, 0x8, UPT ;  /* 0x000000080400788c */ /* 0x000fcc000bf05270 */
[----:B------:R-:W-:-:S13]  /*bb60*/  PLOP3.LUT P0, PT, PT, PT, UP0, 0x80, 0x8 ;  /* 0x000000000008781c */ /* 0x000fda0003f0f008 */
[----:B--23--:R-:W-:Y:S05]  /*bb70*/  @P0 EXIT ;  /* 0x000000000000094d */ /* 0x00cfea0003800000 */
[----:B------:R-:W-:-:S08]  /*bb80*/  NOP ;  /* 0x0000000000007918 */ /* 0x000fd00000000000 */
[----:B------:R-:W2:-:S00]  /*bb90*/  USETMAXREG.DEALLOC.CTAPOOL 0x40 ;  /* 0x00000040000079c8 */ /* 0x000e8000080e0500 */
[----:B------:R-:W3:Y:S01]  /*bba0*/  S2UR UR11, SR_CTAID.X ;  /* 0x00000000000b79c3 */ /* 0x000ee20000002500 */
[----:B------:R-:W3:Y:S01]  /*bbb0*/  LDCU UR4, c[0x0][0x640] ;  /* 0x0000c800ff0477ac */ /* 0x000ee20008000800 */
[----:B--2---:R-:W2:Y:S01]  /*bbc0*/  S2R R37, SR_TID.X ;  /* 0x0000000000257919 */ /* 0x004ea20000002100 */
[----:B-1----:R-:W-:Y:S02]  /*bbd0*/  IMAD.MOV.U32 R0, RZ, RZ, 0x1 ;  /* 0x00000001ff007424 */ /* 0x002fe400078e00ff */
[----:B------:R-:W-:Y:S01]  /*bbe0*/  HFMA2 R8, -RZ, RZ, 0, 5.9604644775390625e-08 ;  /* 0x00000001ff087431 */ /* 0x000fe200000001ff */
[----:B------:R-:W1:Y:S01]  /*bbf0*/  LDCU.U8 UR8, c[0x0][0x644] ;  /* 0x0000c880ff0877ac */ /* 0x000e620008000000 */
[----:B------:R-:W4:Y:S01]  /*bc00*/  LDCU.U8 UR7, c[0x0][0x645] ;  /* 0x0000c8a0ff0777ac */ /* 0x000f220008000000 */
[----:B------:R-:W5:Y:S01]  /*bc10*/  LDCU UR6, c[0x0][0x654] ;  /* 0x0000ca80ff0677ac */ /* 0x000f620008000800 */
[----:B------:R-:W1:Y:S01]  /*bc20*/  LDCU.U8 UR12, c[0x0][0x639] ;  /* 0x0000c720ff0c77ac */ /* 0x000e620008000000 */
[----:B------:R-:W1:Y:S01]  /*bc30*/  LDCU.U8 UR13, c[0x0][0x651] ;  /* 0x0000ca20ff0d77ac */ /* 0x000e620008000000 */
[----:B---3--:R-:W-:Y:S01]  /*bc40*/  UIMAD.WIDE.U32 UR4, UR11, UR4, URZ ;  /* 0x000000040b0472a5 */ /* 0x008fe2000f8e00ff */
[----:B------:R-:W3:Y:S03]  /*bc50*/  LDCU.U8 UR14, c[0x0][0x638] ;  /* 0x0000c700ff0e77ac */ /* 0x000ee60008000000 */
[----:B------:R-:W-:Y:S01]  /*bc60*/  UIADD3 UR4, UPT, UPT, -UR5, UR11, URZ ;  /* 0x0000000b05047290 */ /* 0x000fe2000fffe1ff */
[----:B------:R-:W3:Y:S01]  /*bc70*/  LDCU.U8 UR15, c[0x0][0x650] ;  /* 0x0000ca00ff0f77ac */ /* 0x000ee20008000000 */
[C---:B--2---:R-:W-:Y:S01]  /*bc80*/  IMAD.SHL.U32 R4, R37.reuse, 0x80, RZ ;  /* 0x0000008025047824 */ /* 0x044fe200078e00ff */
[----:B------:R-:W-:Y:S01]  /*bc90*/  LOP3.LUT R2, R37, 0x7f, RZ, 0xc0, !PT ;  /* 0x0000007f25027812 */ /* 0x000fe200078ec0ff */
[----:B-1----:R-:W-:Y:S01]  /*bca0*/  USHF.R.U32.HI UR4, URZ, UR8, UR4 ;  /* 0x00000008ff047299 */ /* 0x002fe20008011604 */
[----:B------:R-:W1:Y:S02]  /*bcb0*/  LDCU.64 UR8, c[0x0][0x630] ;  /* 0x0000c600ff0877ac */ /* 0x000e640008000a00 */
[----:B------:R-:W-:-:S02]  /*bcc0*/  LOP3.LUT R4, R4, 0xf80, RZ, 0xc0, !PT ;  /* 0x00000f8004047812 */ /* 0x000fc400078ec0ff */
[----:B------:R-:W-:Y:S01]  /*bcd0*/  SHF.R.U32.HI R3, RZ, 0x5, R2 ;  /* 0x00000005ff037819 */ /* 0x000fe20000011602 */
[----:B------:R-:W-:-:S04]  /*bce0*/  UIADD3 UR4, UPT, UPT, UR5, UR4, URZ ;  /* 0x0000000405047290 */ /* 0x000fc8000fffe0ff */
[----:B----4-:R-:W-:Y:S01]  /*bcf0*/  USHF.R.U32.HI UR10, URZ, UR7, UR4 ;  /* 0x00000007ff0a7299 */ /* 0x010fe20008011604 */
[----:B------:R-:W-:Y:S01]  /*bd00*/  IMAD R39, R3, 0x1000, R4 ;  /* 0x0000100003277824 */ /* 0x000fe200078e0204 */
[----:B------:R-:W2:Y:S02]  /*bd10*/  LDCU UR7, c[0x0][0x63c] ;  /* 0x0000c780ff0777ac */ /* 0x000ea40008000800 */
[----:B-----5:R-:W-:Y:S02]  /*bd20*/  UISETP.GE.AND UP0, UPT, UR10, UR6, UPT ;  /* 0x000000060a00728c */ /* 0x020fe4000bf06270 */
[----:B------:R-:W-:Y:S02]  /*bd30*/  UIADD3 UR4, UPT, UPT, -UR10, URZ, URZ ;  /* 0x000000ff0a047290 */ /* 0x000fe4000fffe1ff */
[----:B---3--:R-:W-:Y:S01]  /*bd40*/  USEL UR6, UR14, UR15, !UP0 ;  /* 0x0000000f0e067287 */ /* 0x008fe2000c000000 */
[----:B------:R-:W3:Y:S03]  /*bd50*/  LDCU.U8 UR14, c[0x0][0x62c] ;  /* 0x0000c580ff0e77ac */ /* 0x000ee60008000000 */
[----:B------:R-:W-:-:S03]  /*bd60*/  ULOP3.LUT UR6, UR6, 0xff, URZ, 0xc0, !UPT ;  /* 0x000000ff06067892 */ /* 0x000fc6000f8ec0ff */
[----:B-1----:R-:W1:Y:S01]  /*bd70*/  @UP0 LDCU UR9, c[0x0][0x64c] ;  /* 0x0000c980ff0907ac */ /* 0x002e620008000800 */
[----:B--2---:R-:W-:Y:S01]  /*bd80*/  UIMAD UR7, UR4, UR7, UR11 ;  /* 0x00000007040772a4 */ /* 0x004fe2000f8e020b */
[----:B------:R-:W2:Y:S03]  /*bd90*/  @UP0 LDCU UR8, c[0x0][0x648] ;  /* 0x0000c900ff0807ac */ /* 0x000ea60008000800 */
[----:B-1----:R-:W-:Y:S02]  /*bda0*/  UIMAD.WIDE.U32 UR4, UR7, UR9, URZ ;  /* 0x00000009070472a5 */ /* 0x002fe4000f8e00ff */
[----:B------:R-:W-:Y:S02]  /*bdb0*/  USEL UR9, UR12, UR13, !UP0 ;  /* 0x0000000d0c097287 */ /* 0x000fe4000c000000 */
[----:B------:R-:W-:Y:S01]  /*bdc0*/  UIADD3 UR4, UPT, UPT, UR7, -UR5, URZ ;  /* 0x8000000507047290 */ /* 0x000fe2000fffe0ff */
[----:B------:R-:W1:Y:S03]  /*bdd0*/  LDCU.64 UR12, c[0x0][0x620] ;  /* 0x0000c400ff0c77ac */ /* 0x000e660008000a00 */
[----:B------:R-:W-:-:S02]  /*bde0*/  USHF.R.U32.HI UR4, URZ, UR6, UR4 ;  /* 0x00000006ff047299 */ /* 0x000fc40008011604 */
[----:B------:R-:W-:-:S03]  /*bdf0*/  ULOP3.LUT UR6, UR9, 0xff, URZ, 0xc0, !UPT ;  /* 0x000000ff09067892 */ /* 0x000fc6000f8ec0ff */
[----:B------:R-:W4:Y:S01]  /*be00*/  S2UR UR9, SR_CgaCtaId ;  /* 0x00000000000979c3 */ /* 0x000f220000008800 */
[----:B------:R-:W-:Y:S01]  /*be10*/  UIADD3 UR4, UPT, UPT, UR5, UR4, URZ ;  /* 0x0000000405047290 */ /* 0x000fe2000fffe0ff */
[----:B------:R-:W5:Y:S03]  /*be20*/  LDCU UR5, c[0x0][0x628] ;  /* 0x0000c500ff0577ac */ /* 0x000f660008000800 */
[----:B------:R-:W-:-:S03]  /*be30*/  USHF.R.U32.HI UR18, URZ, UR6, UR4 ;  /* 0x00000006ff127299 */ /* 0x000fc60008011604 */
[----:B------:R-:W-:Y:S01]  /*be40*/  UMOV UR6, 0x400 ;  /* 0x0000040000067882 */ /* 0x000fe20000000000 */
[----:B------:R-:W-:-:S04]  /*be50*/  UIADD3 UR4, UPT, UPT, -UR18, URZ, URZ ;  /* 0x000000ff12047290 */ /* 0x000fc8000fffe1ff */
[----:B--2---:R-:W-:Y:S01]  /*be60*/  UIMAD UR4, UR8, UR4, UR7 ;  /* 0x00000004080472a4 */ /* 0x004fe2000f8e0207 */
[----:B------:R-:W2:Y:S03]  /*be70*/  LDCU UR8, c[0x0][0x60c] ;  /* 0x0000c180ff0877ac */ /* 0x000ea60008000800 */
[----:B-1----:R-:W-:Y:S02]  /*be80*/  UIMAD UR7, UR10, UR12, UR4 ;  /* 0x0000000c0a0772a4 */ /* 0x002fe4000f8e0204 */
[----:B----4-:R-:W-:Y:S01]  /*be90*/  ULEA UR6, UR9, UR6, 0x18 ;  /* 0x0000000609067291 */ /* 0x010fe2000f8ec0ff */
[----:B------:R-:W-:Y:S01]  /*bea0*/  BAR.SYNC.DEFER_BLOCKING 0x2, 0x1a0 ;  /* 0x0086800000007b1d */ /* 0x000fe20000010000 */
[----:B-----5:R-:W-:-:S04]  /*beb0*/  UIMAD.WIDE.U32 UR4, UR7, UR5, URZ ;  /* 0x00000005070472a5 */ /* 0x020fc8000f8e00ff */
[----:B------:R-:W-:-:S04]  /*bec0*/  UIADD3 UR4, UPT, UPT, UR7, -UR5, URZ ;  /* 0x8000000507047290 */ /* 0x000fc8000fffe0ff */
[----:B---3--:R-:W-:Y:S01]  /*bed0*/  USHF.R.U32.HI UR4, URZ, UR14, UR4 ;  /* 0x0000000eff047299 */ /* 0x008fe20008011604 */
[----:B------:R-:W1:Y:S01]  /*bee0*/  LDCU.U8 UR14, c[0x0][0x62d] ;  /* 0x0000c5a0ff0e77ac */ /* 0x000e620008000000 */
[----:B--2---:R-:W-:Y:S02]  /*bef0*/  UISETP.GE.AND UP0, UPT, UR11, UR8, UPT ;  /* 0x000000080b00728c */ /* 0x004fe4000bf06270 */
[----:B------:R-:W-:Y:S01]  /*bf00*/  UIADD3 UR4, UPT, UPT, UR5, UR4, URZ ;  /* 0x0000000405047290 */ /* 0x000fe2000fffe0ff */
[----:B------:R2:W-:Y:S03]  /*bf10*/  SYNCS.ARRIVE.TRANS64.ART0 RZ, [UR6+0xd0], R0 ;  /* 0x0000d000ffff79a7 */ /* 0x0005e60008500006 */
[----:B-1----:R-:W-:Y:S01]  /*bf20*/  USHF.R.U32.HI UR14, URZ, UR14, UR4 ;  /* 0x0000000eff0e7299 */ /* 0x002fe20008011604 */
[----:B------:R2:W-:Y:S03]  /*bf30*/  SYNCS.ARRIVE.TRANS64.ART0 RZ, [UR6+0xd8], R0 ;  /* 0x0000d800ffff79a7 */ /* 0x0005e60008500006 */
[----:B------:R-:W-:-:S04]  /*bf40*/  UIADD3 UR4, UPT, UPT, -UR14, URZ, URZ ;  /* 0x000000ff0e047290 */ /* 0x000fc8000fffe1ff */
[----:B------:R-:W-:Y:S01]  /*bf50*/  UIMAD UR15, UR4, UR13, UR7 ;  /* 0x0000000d040f72a4 */ /* 0x000fe2000f8e0207 */
[----:B------:R-:W-:Y:S11]  /*bf60*/  BRA.U UP0, `(.L_x_55) ;  /* 0x0000001900647547 */ /* 0x000ff6000b800000 */
[----:B------:R-:W1:Y:S01]  /*bf70*/  LDCU UR5, c[0x0][0x614] ;  /* 0x0000c280ff0577ac */ /* 0x000e620008000800 */
[----:B------:R-:W-:Y:S01]  /*bf80*/  VIADD R39, R39, UR6 ;  /* 0x0000000627277c36 */ /* 0x000fe20008000000 */
[----:B------:R-:W-:Y:S01]  /*bf90*/  SHF.L.U32 R3, R3, 0x15, RZ ;  /* 0x0000001503037819 */ /* 0x000fe200000006ff */
[----:B------:R-:W3:Y:S01]  /*bfa0*/  LDCU UR11, c[0x0][0x38c] ;  /* 0x00007180ff0b77ac */ /* 0x000ee20008000800 */
[----:B------:R-:W-:Y:S01]  /*bfb0*/  LEA R36, R2, UR6, 0x2 ;  /* 0x0000000602247c11 */ /* 0x000fe2000f8e10ff */
[----:B------:R-:W-:Y:S01]  /*bfc0*/  VIADD R38, R39, 0xc00 ;  /* 0x00000c0027267836 */ /* 0x000fe20000000000 */
[----:B------:R-:W4:Y:S01]  /*bfd0*/  LDCU UR9, c[0x0][0x380] ;  /* 0x00007000ff0977ac */ /* 0x000f220008000800 */
[----:B------:R-:W-:Y:S01]  /*bfe0*/  ULOP3.LUT UR4, UR53, 0x3, URZ, 0xc0, !UPT ;  /* 0x0000000335047892 */ /* 0x000fe2000f8ec0ff */
[----:B------:R-:W-:Y:S01]  /*bff0*/  UMOV UR20, 0x0 ;  /* 0x0000000000147882 */ /* 0x000fe20000000000 */
[----:B------:R-:W-:Y:S02]  /*c000*/  UMOV UR21, 0x1 ;  /* 0x0000000100157882 */ /* 0x000fe40000000000 */
[----:B------:R-:W-:-:S02]  /*c010*/  UIADD3 UR7, UPT, UPT, UR4, 0x3, URZ ;  /* 0x0000000304077890 */ /* 0x000fc4000fffe0ff */
[----:B------:R-:W-:Y:S02]  /*c020*/  UIADD3 UR8, UPT, UPT, UR4, 0x7, URZ ;  /* 0x0000000704087890 */ /* 0x000fe4000fffe0ff */
[----:B-1----:R-:W-:Y:S02]  /*c030*/  UIADD3 UR5, UPT, UPT, -UR18, UR5, URZ ;  /* 0x0000000512057290 */ /* 0x002fe4000fffe1ff */
[----:B------:R-:W-:Y:S01]  /*c040*/  IMAD.U32 R5, RZ, RZ, UR7 ;  /* 0x00000007ff057e24 */ /* 0x000fe2000f8e00ff */
[----:B---3--:R-:W-:Y:S01]  /*c050*/  UIADD3 UR13, UPT, UPT, UR11, -0x1, URZ ;  /* 0xffffffff0b0d7890 */ /* 0x008fe2000fffe0ff */
[----:B------:R-:W-:Y:S01]  /*c060*/  MOV R4, UR8 ;  /* 0x0000000800047c02 */ /* 0x000fe20008000f00 */
[----:B------:R-:W-:Y:S02]  /*c070*/  UISETP.GT.AND UP0, UPT, UR11, URZ, UPT ;  /* 0x000000ff0b00728c */ /* 0x000fe4000bf04270 */
[----:B----4-:R-:W-:Y:S01]  /*c080*/  UIADD3 UR4, UPT, UPT, UR11, -UR9, URZ ;  /* 0x800000090b047290 */ /* 0x010fe2000fffe0ff */
[----:B------:R1:W-:Y:S01]  /*c090*/  BAR.SYNC.DEFER_BLOCKING R5, 0x40 ;  /* 0x000100050000751d */ /* 0x0003e20000010000 */
[----:B------:R-:W-:-:S02]  /*c0a0*/  UIADD3 UR9, UPT, UPT, -UR11, URZ, URZ ;  /* 0x000000ff0b097290 */ /* 0x000fc4000fffe1ff */
[----:B------:R-:W-:Y:S02]  /*c0b0*/  ULEA UR4, UR5, UR4, 0x8 ;  /* 0x0000000405047291 */ /* 0x000fe4000f8e40ff */
[----:B------:R-:W-:Y:S02]  /*c0c0*/  USHF.R.S32.HI UR9, URZ, 0x1f, UR9 ;  /* 0x0000001fff097899 */ /* 0x000fe40008011409 */
[----:B------:R-:W-:Y:S02]  /*c0d0*/  UIADD3 UR12, UPT, UPT, -UR4, URZ, URZ ;  /* 0x000000ff040c7290 */ /* 0x000fe4000fffe1ff */
[----:B------:R-:W-:Y:S02]  /*c0e0*/  ULEA.HI UR11, UR9, -UR11, URZ, 0x7 ;  /* 0x8000000b090b7291 */ /* 0x000fe4000f8f38ff */
[----:B------:R-:W-:Y:S02]  /*c0f0*/  USHF.R.S32.HI UR5, URZ, 0x1f, UR13 ;  /* 0x0000001fff057899 */ /* 0x000fe4000801140d */
[----:B------:R-:W-:-:S02]  /*c100*/  USHF.R.S32.HI UR9, URZ, 0x1f, UR12 ;  /* 0x0000001fff097899 */ /* 0x000fc4000801140c */
[----:B------:R-:W-:Y:S02]  /*c110*/  UIADD3 UR10, UPT, UPT, UR4, -0x1, URZ ;  /* 0xffffffff040a7890 */ /* 0x000fe4000fffe0ff */
[----:B------:R-:W-:Y:S02]  /*c120*/  UISETP.GT.AND UP1, UPT, UR4, URZ, UPT ;  /* 0x000000ff0400728c */ /* 0x000fe4000bf24270 */
[----:B------:R-:W-:Y:S02]  /*c130*/  ULEA.HI UR5, UR5, UR13, URZ, 0x7 ;  /* 0x0000000d05057291 */ /* 0x000fe4000f8f38ff */
[----:B------:R-:W-:Y:S02]  /*c140*/  ULEA.HI UR4, UR9, -UR4, URZ, 0x7 ;  /* 0x8000000409047291 */ /* 0x000fe4000f8f38ff */
[----:B------:R-:W-:Y:S01]  /*c150*/  USHF.R.S32.HI UR13, URZ, 0x1f, UR10 ;  /* 0x0000001fff0d7899 */ /* 0x000fe2000801140a */
[----:B------:R1:W-:Y:S01]  /*c160*/  SYNCS.ARRIVE.TRANS64.ART0 RZ, [UR6+0x130], R0 ;  /* 0x00013000ffff79a7 */ /* 0x0003e20008500006 */
[----:B------:R-:W-:-:S02]  /*c170*/  @UP0 UIMAD.WIDE UR16, UR5, 0x2000000, UR20 ;  /* 0x02000000051008a5 */ /* 0x000fc4000f8e0214 */
[----:B------:R-:W-:Y:S02]  /*c180*/  USHF.R.S32.HI UR4, URZ, 0x7, UR4 ;  /* 0x00000007ff047899 */ /* 0x000fe40008011404 */
[----:B------:R-:W-:Y:S02]  /*c190*/  USHF.R.S32.HI UR11, URZ, 0x7, UR11 ;  /* 0x00000007ff0b7899 */ /* 0x000fe4000801140b */
[----:B------:R-:W-:Y:S02]  /*c1a0*/  ULEA.HI UR5, UR13, UR10, URZ, 0x7 ;  /* 0x0000000a0d057291 */ /* 0x000fe4000f8f38ff */
[----:B------:R-:W-:Y:S02]  /*c1b0*/  UIADD3 UR9, UPT, UPT, -UR4, URZ, URZ ;  /* 0x000000ff04097290 */ /* 0x000fe4000fffe1ff */
[----:B------:R-:W-:Y:S02]  /*c1c0*/  ULEA.HI.SX32 UR5, UR5, 0x1, 0x19 ;  /* 0x0000000105057891 */ /* 0x000fe4000f8fcaff */
[----:B------:R-:W-:-:S05]  /*c1d0*/  UIADD3 UR4, UPT, UPT, -UR11, URZ, URZ ;  /* 0x000000ff0b047290 */ /* 0x000fca000fffe1ff */
[----:B------:R-:W-:Y:S02]  /*c1e0*/  @!UP1 UMOV UR5, UR9 ;  /* 0x0000000900059c82 */ /* 0x000fe40008000000 */
[----:B------:R-:W-:Y:S02]  /*c1f0*/  @UP0 UMOV UR4, UR17 ;  /* 0x0000001100040c82 */ /* 0x000fe40008000000 */
[----:B------:R-:W-:-:S04]  /*c200*/  UISETP.LT.AND UP0, UPT, UR5, UR4, UPT ;  /* 0x000000040500728c */ /* 0x000fc8000bf01270 */
[----:B------:R-:W-:-:S04]  /*c210*/  USEL UR4, UR5, UR4, UP0 ;  /* 0x0000000405047287 */ /* 0x000fc80008000000 */
[----:B------:R-:W-:Y:S01]  /*c220*/  UISETP.GE.AND UP0, UPT, UR4, 0x2, UPT ;  /* 0x000000020400788c */ /* 0x000fe2000bf06270 */
[----:B------:R1:W-:Y:S08]  /*c230*/  BAR.SYNC.DEFER_BLOCKING R4, 0x40 ;  /* 0x000100040000751d */ /* 0x0003f00000010000 */
[----:B------:R-:W-:Y:S05]  /*c240*/  BRA.U !UP0, `(.L_x_56) ;  /* 0x0000000508a87547 */ /* 0x000fea000b800000 */
[----:B------:R-:W-:Y:S02]  /*c250*/  UIADD3 UR5, UPT, UPT, -UR4, URZ, URZ ;  /* 0x000000ff04057290 */ /* 0x000fe4000fffe1ff */
.L_x_59:
[----:B-1----:R-:W-:-:S05]  /*c260*/  IMAD.U32 R5, RZ, RZ, UR7 ;  /* 0x00000007ff057e24 */ /* 0x002fca000f8e00ff */
[----:B------:R1:W-:Y:S06]  /*c270*/  BAR.SYNC.DEFER_BLOCKING R5, 0x40 ;  /* 0x000100050000751d */ /* 0x0003ec0000010000 */
[----:B---3--:R-:W3:Y:S02]  /*c280*/  LDS R40, [R36+0x18c] ;  /* 0x00018c0024287984 */ /* 0x008ee40000000800 */
[----:B---3--:R-:W-:-:S13]  /*c290*/  FSETP.GEU.AND P0, PT, R40, 1, PT ;  /* 0x3f8000002800780b */ /* 0x008fda0003f0e000 */
[----:B------:R-:W-:-:S04]  /*c2a0*/  VOTE.ANY R4, PT, !P0 ;  /* 0x0000000000047806 */ /* 0x000fc800040e0100 */
[----:B------:R-:W-:-:S13]  /*c2b0*/  ISETP.NE.AND P0, PT, R4, RZ, PT ;  /* 0x000000ff0400720c */ /* 0x000fda0003f05270 */
[----:B-1----:R-:W-:Y:S05]  /*c2c0*/  @!P0 BRA `(.L_x_57) ;  /* 0x0000000000a88947 */ /* 0x002fea0003800000 */
[----:B------:R-:W-:-:S13]  /*c2d0*/  R2UR UR4, R3 ;  /* 0x00000000030472ca */ /* 0x000fda00000e0000 */
[----:B------:R-:W1:Y:S02]  /*c2e0*/  LDTM.x16 R20, tmem[UR4+0x100] ;  /* 0x00010004001479ee */ /* 0x000e640008240000 */
[-C--:B-1----:R-:W-:Y:S02]  /*c2f0*/  FMUL2 R20, R20.F32x2.HI_LO, R40.reuse.F32 ;  /* 0x000000281414724a */ /* 0x082fe40001000000 */
[-C--:B------:R-:W-:Y:S02]  /*c300*/  FMUL2 R22, R22.F32x2.HI_LO, R40.reuse.F32 ;  /* 0x000000281616724a */ /* 0x080fe40001000000 */
[-C--:B------:R-:W-:Y:S02]  /*c310*/  FMUL2 R24, R24.F32x2.HI_LO, R40.reuse.F32 ;  /* 0x000000281818724a */ /* 0x080fe40001000000 */
[-C--:B------:R-:W-:Y:S02]  /*c320*/  FMUL2 R26, R26.F32x2.HI_LO, R40.reuse.F32 ;  /* 0x000000281a1a724a */ /* 0x080fe40001000000 */
[----:B------:R-:W-:-:S02]  /*c330*/  FMUL2 R28, R28.F32x2.HI_LO, R40.F32 ;  /* 0x000000281c1c724a */ /* 0x000fc40001000000 */
[-C--:B------:R-:W-:Y:S02]  /*c340*/  FMUL2 R30, R30.F32x2.HI_LO, R40.reuse.F32 ;  /* 0x000000281e1e724a */ /* 0x080fe40001000000 */
[-C--:B------:R-:W-:Y:S02]  /*c350*/  FMUL2 R32, R32.F32x2.HI_LO, R40.reuse.F32 ;  /* 0x000000282020724a */ /* 0x080fe40001000000 */
[----:B------:R-:W-:-:S04]  /*c360*/  FMUL2 R34, R34.F32x2.HI_LO, R40.F32 ;  /* 0x000000282222724a */ /* 0x000fc80001000000 */
[----:B------:R-:W-:Y:S01]  /*c370*/  STTM.x16 tmem[UR4+0x100], R20 ;  /* 0x00010014000079ed */ /* 0x000fe20008240004 */
        /* <DEDUP_REMOVED lines=29> */
[----:B------:R1:W-:Y:S01]  /*c550*/  STTM.x16 tmem[UR4+0x130], R4 ;  /* 0x00013004000079ed */ /* 0x0003e20008240004 */
[----:B------:R-:W3:Y:S02]  /*c560*/  FENCE.VIEW.ASYNC.T ;  /* 0x00000000000073c6 */ /* 0x000ee40000000200 */
.L_x_57:
[----:B-1----:R-:W-:Y:S01]  /*c570*/  IMAD.U32 R5, RZ, RZ, UR8 ;  /* 0x00000008ff057e24 */ /* 0x002fe2000f8e00ff */
[----:B---3--:R1:W-:Y:S01]  /*c580*/  SYNCS.ARRIVE.TRANS64.ART0 RZ, [UR6+0xd0], R0 ;  /* 0x0000d000ffff79a7 */ /* 0x0083e20008500006 */
[----:B------:R-:W-:-:S04]  /*c590*/  UIADD3 UR5, UPT, UPT, UR5, 0x1, URZ ;  /* 0x0000000105057890 */ /* 0x000fc8000fffe0ff */
[----:B------:R-:W-:Y:S01]  /*c5a0*/  UISETP.NE.AND UP0, UPT, UR5, -0x1, UPT ;  /* 0xffffffff0500788c */ /* 0x000fe2000bf05270 */
[----:B------:R1:W-:Y:S01]  /*c5b0*/  SYNCS.ARRIVE.TRANS64.ART0 RZ, [UR6+0x138], R0 ;  /* 0x00013800ffff79a7 */ /* 0x0003e20008500006 */
[----:B------:R1:W-:Y:S06]  /*c5c0*/  BAR.SYNC.DEFER_BLOCKING R5, 0x40 ;  /* 0x000100050000751d */ /* 0x0003ec0000010000 */
[----:B------:R-:W3:Y:S02]  /*c5d0*/  LDS R40, [R36+0x38c] ;  /* 0x00038c0024287984 */ /* 0x000ee40000000800 */
        /* <DEDUP_REMOVED lines=46> */
.L_x_58:
[----:B---3--:R3:W-:Y:S01]  /*c8c0*/  SYNCS.ARRIVE.TRANS64.ART0 RZ, [UR6+0xd8], R0 ;  /* 0x0000d800ffff79a7 */ /* 0x0087e20008500006 */
[----:B------:R3:W-:Y:S01]  /*c8d0*/  SYNCS.ARRIVE.TRANS64.ART0 RZ, [UR6+0x130], R0 ;  /* 0x00013000ffff79a7 */ /* 0x0007e20008500006 */
[----:B------:R-:W-:Y:S05]  /*c8e0*/  BRA.U UP0, `(.L_x_59) ;  /* 0xfffffff9005c7547 */ /* 0x000fea000b83ffff */
.L_x_56:
[----:B-1----:R-:W-:Y:S01]  /*c8f0*/  IMAD.U32 R4, RZ, RZ, UR7 ;  /* 0x00000007ff047e24 */ /* 0x002fe2000f8e00ff */
[----:B------:R1:W-:Y:S01]  /*c900*/  SYNCS.ARRIVE.TRANS64.ART0 RZ, [UR6+0x138], R0 ;  /* 0x00013800ffff79a7 */ /* 0x0003e20008500006 */
[----:B------:R-:W-:Y:S01]  /*c910*/  IMAD.MOV.U32 R33, RZ, RZ, 0x10 ;  /* 0x00000010ff217424 */ /* 0x000fe200078e00ff */
[----:B------:R-:W-:Y:S01]  /*c920*/  MOV R35, 0x20 ;  /* 0x0000002000237802 */ /* 0x000fe20000000f00 */
[----:B------:R-:W-:Y:S01]  /*c930*/  HFMA2 R40, -RZ, RZ, -0.0 , 0 ;  /* 0x80000000ff287431 */ /* 0x000fe200000001ff */
[----:B------:R1:W-:Y:S06]  /*c940*/  BAR.SYNC.DEFER_BLOCKING R4, 0x40 ;  /* 0x000100040000751d */ /* 0x0003ec0000010000 */
[----:B------:R1:W4:Y:S04]  /*c950*/  LDS R34, [R36+0x18c] ;  /* 0x00018c0024227984 */ /* 0x0003280000000800 */
[----:B------:R1:W5:Y:S01]  /*c960*/  LDS R32, [R36+0x58c] ;  /* 0x00058c0024207984 */ /* 0x0003620000000800 */
[----:B------:R1:W-:Y:S01]  /*c970*/  SYNCS.ARRIVE.TRANS64.ART0 RZ, [UR6+0x130], R0 ;  /* 0x00013000ffff79a7 */ /* 0x0003e20008500006 */
[----:B------:R-:W2:Y:S02]  /*c980*/  SYNCS.PHASECHK.TRANS64.TRYWAIT P3, [UR6+0x100], RZ ;  /* 0x000100ffff0075a7 */ /* 0x000ea40008061106 */
[----:B--2---:R-:W-:Y:S01]  /*c990*/  R2P PR, R37, 0x7 ;  /* 0x0000000725007804 */ /* 0x004fe20000000000 */
[----:B------:R-:W-:-:S04]  /*c9a0*/  IMAD.MOV.U32 R37, RZ, RZ, 0x40 ;  /* 0x00000040ff257424 */ /* 0x000fc800078e00ff */
[----:B------:R-:W-:Y:S02]  /*c9b0*/  SEL R33, R33, 0xfffffff0, !P0 ;  /* 0xfffffff021217807 */ /* 0x000fe40004000000 */
[----:B------:R-:W-:Y:S02]  /*c9c0*/  SEL R35, R35, 0xffffffe0, !P1 ;  /* 0xffffffe023237807 */ /* 0x000fe40004800000 */
[----:B------:R-:W-:Y:S01]  /*c9d0*/  SEL R37, R37, 0xffffffc0, !P2 ;  /* 0xffffffc025257807 */ /* 0x000fe20005000000 */
[----:B-1--45:R-:W-:Y:S06]  /*c9e0*/  @!P3 BRA `(.L_x_60) ;  /* 0x0000001c0080b947 */ /* 0x032fec0003800000 */
.L_x_127:
[----:B------:R-:W1:Y:S01]  /*c9f0*/  SYNCS.PHASECHK.TRANS64.TRYWAIT P0, [UR6+0x150], R40 ;  /* 0x00015028ff0075a7 */ /* 0x000e620008001106 */
[C---:B------:R-:W-:Y:S01]  /*ca00*/  FSETP.NE.AND P4, PT, R34.reuse, RZ, PT ;  /* 0x000000ff2200720b */ /* 0x040fe20003f85000 */
[----:B------:R-:W-:Y:S01]  /*ca10*/  VIADD R39, R39, 0x4c00 ;  /* 0x00004c0027277836 */ /* 0x000fe20000000000 */
[----:B------:R-:W-:Y:S02]  /*ca20*/  SHF.R.U32.HI R5, RZ, 0x3, R38 ;  /* 0x00000003ff057819 */ /* 0x000fe40000011626 */
[----:B------:R-:W-:Y:S02]  /*ca30*/  FSEL R41, R34, 1, P4 ;  /* 0x3f80000022297808 */ /* 0x000fe40002000000 */
[----:B------:R-:W-:Y:S02]  /*ca40*/  SHF.R.U32.HI R4, RZ, 0x3, R39 ;  /* 0x00000003ff047819 */ /* 0x000fe40000011627 */
[----:B------:R-:W-:Y:S02]  /*ca50*/  R2UR UR4, R3 ;  /* 0x00000000030472ca */ /* 0x000fe400000e0000 */
[----:B------:R-:W2:Y:S01]  /*ca60*/  MUFU.RCP R41, R41 ;  /* 0x0000002900297308 */ /* 0x000ea20000001000 */
[----:B------:R-:W-:-:S02]  /*ca70*/  LOP3.LUT R42, R38, 0x70, R5, 0x78, !PT ;  /* 0x00000070262a7812 */ /* 0x000fc400078e7805 */
[----:B------:R-:W-:Y:S01]  /*ca80*/  LOP3.LUT R38, R39, 0x70, R4, 0x78, !PT ;  /* 0x0000007027267812 */ /* 0x000fe200078e7804 */
[----:B-12---:R-:W-:Y:S09]  /*ca90*/  @!P0 BRA `(.L_x_61) ;  /* 0x0000001c00688947 */ /* 0x006ff20003800000 */
.L_x_129:
[----:B-1----:R-:W1:Y:S01]  /*caa0*/  LDTM.x16 R4, tmem[UR4+0x100] ;  /* 0x00010004000479ee */ /* 0x002e620008240000 */
[----:B------:R-:W-:Y:S01]  /*cab0*/  R2UR UR4, R3 ;  /* 0x00000000030472ca */ /* 0x000fe200000e0000 */
[----:B------:R-:W-:Y:S02]  /*cac0*/  IMAD.IADD R39, R33, 0x1, R42 ;  /* 0x0000000121277824 */ /* 0x000fe400078e022a */
[-C--:B-1----:R-:W-:Y:S02]  /*cad0*/  FMUL2 R18, R18.F32x2.HI_LO, R41.reuse.F32 ;  /* 0x000000291212724a */ /* 0x082fe40001000000 */
[-C--:B------:R-:W-:Y:S02]  /*cae0*/  FMUL2 R16, R16.F32x2.HI_LO, R41.reuse.F32 ;  /* 0x000000291010724a */ /* 0x080fe40001000000 */
[-C--:B------:R-:W-:Y:S01]  /*caf0*/  FMUL2 R14, R14.F32x2.HI_LO, R41.reuse.F32 ;  /* 0x000000290e0e724a */ /* 0x080fe20001000000 */
[----:B------:R-:W-:Y:S01]  /*cb00*/  F2FP.BF16.F32.PACK_AB R23, R19, R18 ;  /* 0x000000121317723e */ /* 0x000fe200000010ff */
        /* <DEDUP_REMOVED lines=8> */
[----:B------:R-:W-:Y:S01]  /*cb90*/  FMUL2 R4, R4.F32x2.HI_LO, R41.F32 ;  /* 0x000000290404724a */ /* 0x000fe20001000000 */
[----:B------:R-:W-:-:S02]  /*cba0*/  F2FP.BF16.F32.PACK_AB R30, R9, R8 ;  /* 0x00000008091e723e */ /* 0x000fc400000010ff */
[----:B------:R-:W-:Y:S02]  /*cbb0*/  F2FP.BF16.F32.PACK_AB R29, R7, R6 ;  /* 0x00000006071d723e */ /* 0x000fe400000010ff */
[----:B------:R-:W-:Y:S02]  /*cbc0*/  F2FP.BF16.F32.PACK_AB R28, R5, R4 ;  /* 0x00000004051c723e */ /* 0x000fe400000010ff */
[----:B------:R-:W1:Y:S03]  /*cbd0*/  LDTM.x16 R4, tmem[UR4+0x110] ;  /* 0x00011004000479ee */ /* 0x000e660008240000 */
[----:B------:R2:W-:Y:S04]  /*cbe0*/  STS.128 [R42], R28 ;  /* 0x0000001c2a007388 */ /* 0x0005e80000000c00 */
[----:B------:R4:W-:Y:S01]  /*cbf0*/  STS.128 [R39], R20 ;  /* 0x0000001427007388 */ /* 0x0009e20000000c00 */
[----:B-1----:R-:W-:-:S02]  /*cc00*/  FMUL2 R18, R18.F32x2.HI_LO, R41.F32 ;  /* 0x000000291212724a */ /* 0x002fc40001000000 */
        /* <DEDUP_REMOVED lines=10> */
[----:B--2---:R-:W-:Y:S01]  /*ccb0*/  F2FP.BF16.F32.PACK_AB R31, R11, R10 ;  /* 0x0000000a0b1f723e */ /* 0x004fe200000010ff */
[----:B------:R-:W-:Y:S01]  /*ccc0*/  FMUL2 R4, R4.F32x2.HI_LO, R41.F32 ;  /* 0x000000290404724a */ /* 0x000fe20001000000 */
[----:B------:R-:W-:Y:S01]  /*ccd0*/  F2FP.BF16.F32.PACK_AB R30, R9, R8 ;  /* 0x00000008091e723e */ /* 0x000fe200000010ff */
[--C-:B----4-:R-:W-:Y:S01]  /*cce0*/  IMAD.IADD R20, R35, 0x1, R42.reuse ;  /* 0x0000000123147824 */ /* 0x110fe200078e022a */
[----:B------:R-:W-:Y:S01]  /*ccf0*/  F2FP.BF16.F32.PACK_AB R29, R7, R6 ;  /* 0x00000006071d723e */ /* 0x000fe200000010ff */
[----:B------:R-:W-:Y:S01]  /*cd00*/  IMAD.IADD R42, R37, 0x1, R42 ;  /* 0x00000001252a7824 */ /* 0x000fe200078e022a */
[----:B------:R-:W-:-:S02]  /*cd10*/  F2FP.BF16.F32.PACK_AB R28, R5, R4 ;  /* 0x00000004051c723e */ /* 0x000fc400000010ff */
[----:B------:R-:W1:Y:S01]  /*cd20*/  LDTM.x16 R4, tmem[UR4+0x120] ;  /* 0x00012004000479ee */ /* 0x000e620008240000 */
[----:B------:R-:W-:Y:S02]  /*cd30*/  IADD3 R39, PT, PT, R33, R20, RZ ;  /* 0x0000001421277210 */ /* 0x000fe40007ffe0ff */
[----:B------:R2:W-:Y:S04]  /*cd40*/  STS.128 [R20], R28 ;  /* 0x0000001c14007388 */ /* 0x0005e80000000c00 */
[----:B------:R4:W-:Y:S01]  /*cd50*/  STS.128 [R39], R24 ;  /* 0x0000001827007388 */ /* 0x0009e20000000c00 */
[-C--:B-1----:R-:W-:Y:S02]  /*cd60*/  FMUL2 R18, R18.F32x2.HI_LO, R41.reuse.F32 ;  /* 0x000000291212724a */ /* 0x082fe40001000000 */
[----:B------:R-:W-:-:S02]  /*cd70*/  FMUL2 R16, R16.F32x2.HI_LO, R41.F32 ;  /* 0x000000291010724a */ /* 0x000fc40001000000 */
        /* <DEDUP_REMOVED lines=8> */
[-C--:B------:R-:W-:Y:S01]  /*ce00*/  FMUL2 R6, R6.F32x2.HI_LO, R41.reuse.F32 ;  /* 0x000000290606724a */ /* 0x080fe20001000000 */
[----:B------:R-:W-:Y:S01]  /*ce10*/  IADD3 R28, PT, PT, R33, R42, RZ ;  /* 0x0000002a211c7210 */ /* 0x000fe20007ffe0ff */
[----:B------:R-:W-:Y:S01]  /*ce20*/  FMUL2 R4, R4.F32x2.HI_LO, R41.F32 ;  /* 0x000000290404724a */ /* 0x000fe20001000000 */
[----:B----4-:R-:W-:-:S02]  /*ce30*/  F2FP.BF16.F32.PACK_AB R27, R11, R10 ;  /* 0x0000000a0b1b723e */ /* 0x010fc400000010ff */
[----:B------:R-:W-:Y:S02]  /*ce40*/  F2FP.BF16.F32.PACK_AB R26, R9, R8 ;  /* 0x00000008091a723e */ /* 0x000fe400000010ff */
[----:B------:R-:W-:Y:S02]  /*ce50*/  F2FP.BF16.F32.PACK_AB R25, R7, R6 ;  /* 0x000000060719723e */ /* 0x000fe400000010ff */
[----:B------:R-:W-:Y:S02]  /*ce60*/  F2FP.BF16.F32.PACK_AB R24, R5, R4 ;  /* 0x000000040518723e */ /* 0x000fe400000010ff */
[----:B------:R-:W1:Y:S03]  /*ce70*/  LDTM.x16 R4, tmem[UR4+0x130] ;  /* 0x00013004000479ee */ /* 0x000e660008240000 */
[----:B------:R2:W-:Y:S04]  /*ce80*/  STS.128 [R42], R24 ;  /* 0x000000182a007388 */ /* 0x0005e80000000c00 */
[----:B------:R-:W-:Y:S01]  /*ce90*/  STS.128 [R28], R20 ;  /* 0x000000141c007388 */ /* 0x000fe20000000c00 */
        /* <DEDUP_REMOVED lines=8> */
[----:B--2---:R-:W-:Y:S02]  /*cf20*/  IMAD.IADD R42, R35, 0x1, R42 ;  /* 0x00000001232a7824 */ /* 0x004fe400078e022a */
[-C--:B------:R-:W-:Y:S01]  /*cf30*/  FMUL2 R14, R14.F32x2.HI_LO, R41.reuse.F32 ;  /* 0x000000290e0e724a */ /* 0x080fe20001000000 */
[----:B------:R-:W-:Y:S01]  /*cf40*/  F2FP.BF16.F32.PACK_AB R9, R7, R6 ;  /* 0x000000060709723e */ /* 0x000fe200000010ff */
[-C--:B------:R-:W-:Y:S01]  /*cf50*/  FMUL2 R16, R16.F32x2.HI_LO, R41.reuse.F32 ;  /* 0x000000291010724a */ /* 0x080fe20001000000 */
[----:B------:R-:W-:Y:S01]  /*cf60*/  F2FP.BF16.F32.PACK_AB R4, R13, R12 ;  /* 0x0000000c0d04723e */ /* 0x000fe200000010ff */
[----:B------:R-:W-:Y:S01]  /*cf70*/  FMUL2 R18, R18.F32x2.HI_LO, R41.F32 ;  /* 0x000000291212724a */ /* 0x000fe20001000000 */
[----:B------:R-:W-:Y:S01]  /*cf80*/  F2FP.BF16.F32.PACK_AB R5, R15, R14 ;  /* 0x0000000e0f05723e */ /* 0x000fe200000010ff */
[----:B------:R1:W-:Y:S01]  /*cf90*/  STS.128 [R42], R8 ;  /* 0x000000082a007388 */ /* 0x0003e20000000c00 */
[----:B------:R-:W-:-:S02]  /*cfa0*/  F2FP.BF16.F32.PACK_AB R6, R17, R16 ;  /* 0x000000101106723e */ /* 0x000fc400000010ff */
[----:B------:R-:W-:Y:S02]  /*cfb0*/  F2FP.BF16.F32.PACK_AB R7, R19, R18 ;  /* 0x000000121307723e */ /* 0x000fe400000010ff */
[----:B------:R-:W-:-:S05]  /*cfc0*/  IADD3 R12, PT, PT, R33, R42, RZ ;  /* 0x0000002a210c7210 */ /* 0x000fca0007ffe0ff */
[----:B------:R2:W-:Y:S01]  /*cfd0*/  STS.128 [R12], R4 ;  /* 0x000000040c007388 */ /* 0x0005e20000000c00 */
[----:B------:R4:W-:Y:S06]  /*cfe0*/  MEMBAR.ALL.CTA ;  /* 0x0000000000007992 */ /* 0x0009ec0000008000 */
[----:B----4-:R-:W4:Y:S01]  /*cff0*/  FENCE.VIEW.ASYNC.S ;  /* 0x00000000000073c6 */ /* 0x010f220000000000 */
[----:B-1----:R-:W-:Y:S01]  /*d000*/  MOV R8, UR8 ;  /* 0x0000000800087c02 */ /* 0x002fe20008000f00 */
[----:B----4-:R2:W-:Y:S01]  /*d010*/  SYNCS.ARRIVE.TRANS64.ART0 RZ, [UR6+0xd0], R0 ;  /* 0x0000d000ffff79a7 */ /* 0x0105e20008500006 */
[----:B------:R2:W-:Y:S03]  /*d020*/  SYNCS.ARRIVE.TRANS64.ART0 RZ, [UR6+0x140], R0 ;  /* 0x00014000ffff79a7 */ /* 0x0005e60008500006 */
[----:B------:R2:W-:Y:S06]  /*d030*/  BAR.SYNC.DEFER_BLOCKING R8, 0x40 ;  /* 0x000100080000751d */ /* 0x0005ec0000010000 */
[----:B------:R2:W1:Y:S04]  /*d040*/  LDS R25, [R36+0x38c] ;  /* 0x00038c0024197984 */ /* 0x0004680000000800 */
[----:B------:R2:W4:Y:S01]  /*d050*/  LDS R24, [R36+0x78c] ;  /* 0x00078c0024187984 */ /* 0x0005220000000800 */
[----:B------:R2:W-:Y:S01]  /*d060*/  SYNCS.ARRIVE.TRANS64.ART0 RZ, [UR6+0x138], R0 ;  /* 0x00013800ffff79a7 */ /* 0x0005e20008500006 */
[----:B------:R-:W5:Y:S02]  /*d070*/  SYNCS.PHASECHK.TRANS64.TRYWAIT P0, [UR6+0x108], RZ ;  /* 0x000108ffff0075a7 */ /* 0x000f640008001106 */
[----:B-12-45:R-:W-:Y:S05]  /*d080*/  @!P0 BRA `(.L_x_62) ;  /* 0x0000001800088947 */ /* 0x036fea0003800000 */
.L_x_130:
[----:B------:R-:W1:Y:S01]  /*d090*/  SYNCS.PHASECHK.TRANS64.TRYWAIT P0, [UR6+0x158], R40 ;  /* 0x00015828ff0075a7 */ /* 0x000e620008001106 */
[----:B------:R-:W-:Y:S02]  /*d0a0*/  FSETP.NE.AND P5, PT, R25, RZ, PT ;  /* 0x000000ff1900720b */ /* 0x000fe40003fa5000 */
[----:B------:R-:W-:Y:S02]  /*d0b0*/  R2UR UR4, R3 ;  /* 0x00000000030472ca */ /* 0x000fe400000e0000 */
[----:B------:R-:W-:-:S06]  /*d0c0*/  FSEL R26, R25, 1, P5 ;  /* 0x3f800000191a7808 */ /* 0x000fcc0002800000 */
[----:B------:R-:W2:Y:S02]  /*d0d0*/  MUFU.RCP R26, R26 ;  /* 0x0000001a001a7308 */ /* 0x000ea40000001000 */
[----:B-12---:R-:W-:Y:S05]  /*d0e0*/  @!P0 BRA `(.L_x_63) ;  /* 0x0000001800048947 */ /* 0x006fea0003800000 */
.L_x_132:
[----:B-1----:R-:W1:Y:S01]  /*d0f0*/  LDTM.x16 R4, tmem[UR4+0x140] ;  /* 0x00014004000479ee */ /* 0x002e620008240000 */
[----:B------:R-:W-:Y:S01]  /*d100*/  R2UR UR4, R3 ;  /* 0x00000000030472ca */ /* 0x000fe200000e0000 */
[----:B------:R-:W-:Y:S01]  /*d110*/  IMAD.IADD R27, R33, 0x1, R38 ;  /* 0x00000001211b7824 */ /* 0x000fe200078e0226 */
[----:B------:R-:W2:Y:S01]  /*d120*/  LDCU.64 UR8, c[0x0][0x3c8] ;  /* 0x00007900ff0877ac */ /* 0x000ea20008000a00 */
[----:B------:R-:W4:Y:S01]  /*d130*/  @P4 LDC R3, c[0x0][0x600] ;  /* 0x00018000ff034b82 */ /* 0x000f220000000800 */
[----:B------:R-:W-:Y:S01]  /*d140*/  @P5 MUFU.LG2 R25, R25 ;  /* 0x0000001900195308 */ /* 0x000fe20000000c00 */
[----:B------:R-:W5:Y:S01]  /*d150*/  LDCU.64 UR12, c[0x0][0x3d0] ;  /* 0x00007a00ff0c77ac */ /* 0x000f620008000a00 */
[----:B------:R-:W3:Y:S01]  /*d160*/  LDCU UR16, c[0x0][0x380] ;  /* 0x00007000ff1077ac */ /* 0x000ee20008000800 */
[----:B------:R-:W-:Y:S02]  /*d170*/  ULOP3.LUT UR11, URZ, UR18, URZ, 0x33, !UPT ;  /* 0x00000012ff0b7292 */ /* 0x000fe4000f8e33ff */
[----:B------:R-:W-:Y:S01]  /*d180*/  USHF.R.S32.HI UR10, URZ, 0x1f, UR14 ;  /* 0x0000001fff0a7899 */ /* 0x000fe2000801140e */
[----:B-1----:R-:W-:-:S02]  /*d190*/  FMUL2 R10, R10.F32x2.HI_LO, R26.F32 ;  /* 0x0000001a0a0a724a */ /* 0x002fc40001000000 */
[-C--:B------:R-:W-:Y:S02]  /*d1a0*/  FMUL2 R8, R8.F32x2.HI_LO, R26.reuse.F32 ;  /* 0x0000001a0808724a */ /* 0x080fe40001000000 */
[----:B------:R-:W-:Y:S01]  /*d1b0*/  FMUL2 R6, R6.F32x2.HI_LO, R26.F32 ;  /* 0x0000001a0606724a */ /* 0x000fe20001000000 */
[----:B------:R-:W-:Y:S01]  /*d1c0*/  F2FP.BF16.F32.PACK_AB R11, R11, R10 ;  /* 0x0000000a0b0b723e */ /* 0x000fe200000010ff */
        /* <DEDUP_REMOVED lines=10> */
[----:B------:R1:W-:Y:S01]  /*d270*/  STS.128 [R38], R8 ;  /* 0x0000000826007388 */ /* 0x0003e20000000c00 */
[----:B------:R-:W-:-:S02]  /*d280*/  F2FP.BF16.F32.PACK_AB R21, R15, R14 ;  /* 0x0000000e0f15723e */ /* 0x000fc400000010ff */
[----:B------:R-:W-:-:S05]  /*d290*/  F2FP.BF16.F32.PACK_AB R20, R13, R12 ;  /* 0x0000000c0d14723e */ /* 0x000fca00000010ff */
[----:B------:R2:W-:Y:S01]  /*d2a0*/  STS.128 [R27], R20 ;  /* 0x000000141b007388 */ /* 0x0005e20000000c00 */
[----:B-1----:R-:W1:Y:S02]  /*d2b0*/  LDTM.x16 R4, tmem[UR4+0x150] ;  /* 0x00015004000479ee */ /* 0x002e640008240000 */
[-C--:B-1----:R-:W-:Y:S02]  /*d2c0*/  FMUL2 R10, R10.F32x2.HI_LO, R26.reuse.F32 ;  /* 0x0000001a0a0a724a */ /* 0x082fe40001000000 */
[-C--:B------:R-:W-:Y:S02]  /*d2d0*/  FMUL2 R8, R8.F32x2.HI_LO, R26.reuse.F32 ;  /* 0x0000001a0808724a */ /* 0x080fe40001000000 */
[----:B------:R-:W-:Y:S01]  /*d2e0*/  FMUL2 R4, R4.F32x2.HI_LO, R26.F32 ;  /* 0x0000001a0404724a */ /* 0x000fe20001000000 */
[----:B------:R-:W-:Y:S01]  /*d2f0*/  F2FP.BF16.F32.PACK_AB R11, R11, R10 ;  /* 0x0000000a0b0b723e */ /* 0x000fe200000010ff */
[----:B------:R-:W-:Y:S01]  /*d300*/  FMUL2 R6, R6.F32x2.HI_LO, R26.F32 ;  /* 0x0000001a0606724a */ /* 0x000fe20001000000 */
[----:B------:R-:W-:Y:S01]  /*d310*/  F2FP.BF16.F32.PACK_AB R10, R9, R8 ;  /* 0x00000008090a723e */ /* 0x000fe200000010ff */
[----:B------:R-:W-:Y:S01]  /*d320*/  FMUL2 R18, R18.F32x2.HI_LO, R26.F32 ;  /* 0x0000001a1212724a */ /* 0x000fe20001000000 */
[----:B------:R-:W-:Y:S01]  /*d330*/  F2FP.BF16.F32.PACK_AB R8, R5, R4 ;  /* 0x000000040508723e */ /* 0x000fe200000010ff */
[--C-:B------:R-:W-:Y:S01]  /*d340*/  IMAD.IADD R4, R35, 0x1, R38.reuse ;  /* 0x0000000123047824 */ /* 0x100fe200078e0226 */
[----:B------:R-:W-:Y:S01]  /*d350*/  F2FP.BF16.F32.PACK_AB R9, R7, R6 ;  /* 0x000000060709723e */ /* 0x000fe200000010ff */
[----:B------:R-:W-:Y:S01]  /*d360*/  FMUL2 R16, R16.F32x2.HI_LO, R26.F32 ;  /* 0x0000001a1010724a */ /* 0x000fe20001000000 */
[----:B--2---:R-:W-:Y:S01]  /*d370*/  F2FP.BF16.F32.PACK_AB R23, R19, R18 ;  /* 0x000000121317723e */ /* 0x004fe200000010ff */
[----:B------:R-:W-:Y:S01]  /*d380*/  FMUL2 R14, R14.F32x2.HI_LO, R26.F32 ;  /* 0x0000001a0e0e724a */ /* 0x000fe20001000000 */
[----:B------:R-:W-:Y:S01]  /*d390*/  IADD3 R27, PT, PT, R33, R4, RZ ;  /* 0x00000004211b7210 */ /* 0x000fe20007ffe0ff */
[----:B------:R-:W-:Y:S01]  /*d3a0*/  FMUL2 R12, R12.F32x2.HI_LO, R26.F32 ;  /* 0x0000001a0c0c724a */ /* 0x000fe20001000000 */
[----:B------:R1:W-:Y:S01]  /*d3b0*/  STS.128 [R4], R8 ;  /* 0x0000000804007388 */ /* 0x0003e20000000c00 */
[----:B------:R-:W-:Y:S01]  /*d3c0*/  F2FP.BF16.F32.PACK_AB R22, R17, R16 ;  /* 0x000000101116723e */ /* 0x000fe200000010ff */
[----:B------:R-:W-:Y:S01]  /*d3d0*/  IMAD.IADD R38, R37, 0x1, R38 ;  /* 0x0000000125267824 */ /* 0x000fe200078e0226 */
[----:B------:R-:W-:-:S02]  /*d3e0*/  F2FP.BF16.F32.PACK_AB R21, R15, R14 ;  /* 0x0000000e0f15723e */ /* 0x000fc400000010ff */
[----:B------:R-:W-:Y:S01]  /*d3f0*/  F2FP.BF16.F32.PACK_AB R20, R13, R12 ;  /* 0x0000000c0d14723e */ /* 0x000fe200000010ff */
[----:B------:R-:W-:-:S04]  /*d400*/  IMAD.IADD R28, R33, 0x1, R38 ;  /* 0x00000001211c7824 */ /* 0x000fc800078e0226 */
[----:B------:R2:W-:Y:S01]  /*d410*/  STS.128 [R27], R20 ;  /* 0x000000141b007388 */ /* 0x0005e20000000c00 */
[----:B-1----:R-:W1:Y:S01]  /*d420*/  LDTM.x16 R4, tmem[UR4+0x160] ;  /* 0x00016004000479ee */ /* 0x002e620008240000 */
[----:B--2---:R-:W4:Y:S01]  /*d430*/  @P4 MUFU.LG2 R27, R34 ;  /* 0x00000022001b4308 */ /* 0x004f220000000c00 */
        /* <DEDUP_REMOVED lines=15> */
[----:B------:R-:W-:Y:S01]  /*d530*/  F2FP.BF16.F32.PACK_AB R21, R15, R14 ;  /* 0x0000000e0f15723e */ /* 0x000fe200000010ff */
[----:B----4-:R-:W-:Y:S01]  /*d540*/  @P4 FFMA R3, R32, R3, R27 ;  /* 0x0000000320034223 */ /* 0x010fe2000000001b */
[----:B------:R-:W-:-:S05]  /*d550*/  F2FP.BF16.F32.PACK_AB R20, R13, R12 ;  /* 0x0000000c0d14723e */ /* 0x000fca00000010ff */
[----:B------:R-:W-:Y:S01]  /*d560*/  STS.128 [R28], R20 ;  /* 0x000000141c007388 */ /* 0x000fe20000000c00 */
[----:B-1----:R-:W1:Y:S01]  /*d570*/  LDTM.x16 R4, tmem[UR4+0x170] ;  /* 0x00017004000479ee */ /* 0x002e620008240000 */
[----:B------:R-:W-:Y:S01]  /*d580*/  IADD3 R38, PT, PT, R35, R38, RZ ;  /* 0x0000002623267210 */ /* 0x000fe20007ffe0ff */
[----:B------:R-:W-:-:S04]  /*d590*/  USHF.R.S32.HI UR4, URZ, 0x1f, UR15 ;  /* 0x0000001fff047899 */ /* 0x000fc8000801140f */
[----:B------:R-:W-:Y:S01]  /*d5a0*/  IMAD.IADD R33, R33, 0x1, R38 ;  /* 0x0000000121217824 */ /* 0x000fe200078e0226 */
[----:B------:R-:W-:Y:S02]  /*d5b0*/  UIMAD UR7, UR4, UR8, URZ ;  /* 0x00000008040772a4 */ /* 0x000fe4000f8e02ff */
[----:B------:R-:W-:Y:S02]  /*d5c0*/  UIMAD.WIDE.U32 UR4, UR15, UR8, URZ ;  /* 0x000000080f0472a5 */ /* 0x000fe4000f8e00ff */
[----:B------:R-:W-:Y:S02]  /*d5d0*/  UIMAD UR7, UR15, UR9, UR7 ;  /* 0x000000090f0772a4 */ /* 0x000fe4000f8e0207 */
[----:B-----5:R-:W-:Y:S02]  /*d5e0*/  UIMAD UR8, UR10, UR12, URZ ;  /* 0x0000000c0a0872a4 */ /* 0x020fe4000f8e02ff */
[----:B------:R-:W-:Y:S02]  /*d5f0*/  UIADD3 UR5, UPT, UPT, UR5, UR7, URZ ;  /* 0x0000000705057290 */ /* 0x000fe4000fffe0ff */
[----:B------:R-:W-:-:S02]  /*d600*/  UIMAD UR8, UR14, UR13, UR8 ;  /* 0x0000000d0e0872a4 */ /* 0x000fc4000f8e0208 */
[----:B------:R-:W-:Y:S01]  /*d610*/  UIMAD.WIDE.U32 UR4, UR14, UR12, UR4 ;  /* 0x0000000c0e0472a5 */ /* 0x000fe2000f8e0004 */
[----:B------:R-:W2:Y:S01]  /*d620*/  LDCU.64 UR12, c[0x0][0x358] ;  /* 0x00006b00ff0c77ac */ /* 0x000ea20008000a00 */
[-C--:B-1----:R-:W-:Y:S02]  /*d630*/  FMUL2 R10, R10.F32x2.HI_LO, R26.reuse.F32 ;  /* 0x0000001a0a0a724a */ /* 0x082fe40001000000 */
[----:B------:R-:W-:Y:S01]  /*d640*/  UIADD3 UR5, UPT, UPT, UR5, UR8, URZ ;  /* 0x0000000805057290 */ /* 0x000fe2000fffe0ff */
        /* <DEDUP_REMOVED lines=8> */
[----:B------:R-:W1:Y:S01]  /*d6d0*/  LDC R4, c[0x0][0x614] ;  /* 0x00018500ff047b82 */ /* 0x000e620000000800 */
[----:B------:R-:W-:Y:S01]  /*d6e0*/  F2FP.BF16.F32.PACK_AB R9, R7, R6 ;  /* 0x000000060709723e */ /* 0x000fe200000010ff */
[----:B------:R-:W-:-:S02]  /*d6f0*/  FMUL2 R16, R16.F32x2.HI_LO, R26.F32 ;  /* 0x0000001a1010724a */ /* 0x000fc40001000000 */
[----:B------:R-:W-:Y:S01]  /*d700*/  FMUL2 R18, R18.F32x2.HI_LO, R26.F32 ;  /* 0x0000001a1212724a */ /* 0x000fe20001000000 */
[----:B------:R-:W-:Y:S01]  /*d710*/  F2FP.BF16.F32.PACK_AB R5, R15, R14 ;  /* 0x0000000e0f05723e */ /* 0x000fe200000010ff */
[----:B------:R4:W-:Y:S01]  /*d720*/  STS.128 [R38], R8 ;  /* 0x0000000826007388 */ /* 0x0009e20000000c00 */
[----:B------:R-:W-:Y:S02]  /*d730*/  F2FP.BF16.F32.PACK_AB R6, R17, R16 ;  /* 0x000000101106723e */ /* 0x000fe400000010ff */
[----:B------:R-:W-:Y:S01]  /*d740*/  F2FP.BF16.F32.PACK_AB R7, R19, R18 ;  /* 0x000000121307723e */ /* 0x000fe200000010ff */
[----:B----4-:R-:W4:Y:S01]  /*d750*/  @P5 LDC R9, c[0x0][0x600] ;  /* 0x00018000ff095b82 */ /* 0x010f220000000800 */
[----:B-1----:R-:W-:Y:S01]  /*d760*/  VIADD R8, R4, UR11 ;  /* 0x0000000b04087c36 */ /* 0x002fe20008000000 */
[----:B------:R-:W-:Y:S01]  /*d770*/  F2FP.BF16.F32.PACK_AB R4, R13, R12 ;  /* 0x0000000c0d04723e */ /* 0x000fe200000010ff */
[----:B------:R-:W1:Y:S01]  /*d780*/  LDCU.64 UR10, c[0x0][0x3b0] ;  /* 0x00007600ff0a77ac */ /* 0x000e620008000a00 */
[----:B------:R-:W-:Y:S01]  /*d790*/  MOV R10, 0xff800000 ;  /* 0xff800000000a7802 */ /* 0x000fe20000000f00 */
[----:B------:R-:W-:Y:S01]  /*d7a0*/  @P4 FMUL R10, R3, 0.69314718246459960938 ;  /* 0x3f317218030a4820 */ /* 0x000fe20000400000 */
[----:B------:R-:W-:Y:S01]  /*d7b0*/  SHF.L.U32 R11, R8, 0x8, RZ ;  /* 0x00000008080b7819 */ /* 0x000fe200000006ff */
[----:B------:R5:W-:Y:S03]  /*d7c0*/  STS.128 [R33], R4 ;  /* 0x0000000421007388 */ /* 0x000be60000000c00 */
[----:B---3--:R-:W-:Y:S01]  /*d7d0*/  IADD3 R13, PT, PT, -R11, UR16, RZ ;  /* 0x000000100b0d7c10 */ /* 0x008fe2000fffe1ff */
[----:B------:R3:W-:Y:S06]  /*d7e0*/  MEMBAR.ALL.CTA ;  /* 0x0000000000007992 */ /* 0x0007ec0000008000 */
[----:B---3--:R-:W3:Y:S01]  /*d7f0*/  FENCE.VIEW.ASYNC.S ;  /* 0x00000000000073c6 */ /* 0x008ee20000000000 */
[----:B------:R-:W-:-:S02]  /*d800*/  SHF.R.S32.HI R8, RZ, 0x1f, R11 ;  /* 0x0000001fff087819 */ /* 0x000fc4000001140b */
[C---:B------:R-:W-:Y:S01]  /*d810*/  ISETP.GT.AND P3, PT, R13.reuse, R2, PT ;  /* 0x000000020d00720c */ /* 0x040fe20003f64270 */
[----:B------:R-:W-:Y:S01]  /*d820*/  VIADD R13, R13, 0xffffff80 ;  /* 0xffffff800d0d7836 */ /* 0x000fe20000000000 */
[----:B------:R-:W-:-:S04]  /*d830*/  IADD3 R11, P1, P0, R11, UR4, R2 ;  /* 0x000000040b0b7c10 */ /* 0x000fc8000f83e002 */
[----:B------:R-:W-:Y:S01]  /*d840*/  ISETP.GT.AND P2, PT, R13, R2, PT ;  /* 0x000000020d00720c */ /* 0x000fe20003f44270 */
[----:B------:R-:W-:Y:S01]  /*d850*/  IMAD.MOV.U32 R2, RZ, RZ, -0x800000 ;  /* 0xff800000ff027424 */ /* 0x000fe200078e00ff */
[----:B------:R-:W-:Y:S01]  /*d860*/  IADD3.X R8, PT, PT, R8, UR5, RZ, P1, P0 ;  /* 0x0000000508087c10 */ /* 0x000fe20008fe04ff */
[----:B----4-:R-:W-:Y:S01]  /*d870*/  @P5 FFMA R9, R24, R9, R25 ;  /* 0x0000000918095223 */ /* 0x010fe20000000019 */
[----:B-1----:R-:W-:-:S03]  /*d880*/  LEA R12, P0, R11, UR10, 0x2 ;  /* 0x0000000a0b0c7c11 */ /* 0x002fc6000f8010ff */
[----:B------:R-:W-:Y:S01]  /*d890*/  @P5 FMUL R2, R9, 0.69314718246459960938 ;  /* 0x3f31721809025820 */ /* 0x000fe20000400000 */
[----:B------:R-:W-:Y:S01]  /*d8a0*/  LEA.HI.X R13, R11, UR11, R8, 0x2, P0 ;  /* 0x0000000b0b0d7c11 */ /* 0x000fe200080f1408 */
[----:B------:R-:W-:Y:S01]  /*d8b0*/  HFMA2 R8, -RZ, RZ, 0, 0 ;  /* 0x00000000ff087431 */ /* 0x000fe200000001ff */
[----:B---3--:R5:W-:Y:S01]  /*d8c0*/  SYNCS.ARRIVE.TRANS64.ART0 RZ, [UR6+0xd8], R0 ;  /* 0x0000d800ffff79a7 */ /* 0x008be20008500006 */
[----:B------:R5:W-:Y:S02]  /*d8d0*/  SYNCS.ARRIVE.TRANS64.ART0 RZ, [UR6+0x148], R0 ;  /* 0x00014800ffff79a7 */ /* 0x000be40008500006 */
[----:B--2---:R5:W-:Y:S04]  /*d8e0*/  @P3 STG.E desc[UR12][R12.64], R10 ;  /* 0x0000000a0c003986 */ /* 0x004be8000c10190c */
[----:B------:R5:W-:Y:S02]  /*d8f0*/  @P2 STG.E desc[UR12][R12.64+0x200], R2 ;  /* 0x000200020c002986 */ /* 0x000be4000c10190c */
.L_x_55:
[----:B------:R-:W-:-:S04]  /*d900*/  SHF.L.U32 R8, R8, 0x1f, RZ ;  /* 0x0000001f08087819 */ /* 0x000fc800000006ff */
[----:B------:R-:W1:Y:S02]  /*d910*/  SYNCS.PHASECHK.TRANS64.TRYWAIT P0, [UR6+0x158], R8 ;  /* 0x00015808ff0075a7 */ /* 0x000e640008001106 */
[----:B-1----:R-:W-:Y:S05]  /*d920*/  @!P0 BRA `(.L_x_64) ;  /* 0x0000001000108947 */ /* 0x002fea0003800000 */
.L_x_134:
[----:B------:R-:W-:Y:S06]  /*d930*/  BAR.ARV 0x2, 0x1a0 ;  /* 0x0086800000007b1d */ /* 0x000fec0000002000 */
[----:B------:R-:W-:Y:S05]  /*d940*/  EXIT ;  /* 0x000000000000794d */ /* 0x000fea0003800000 */
.L_x_3:
[----:B------:R-:W-:-:S07]  /*d950*/  MOV R2, UR4 ;  /* 0x0000000400027c02 */ /* 0x000fce0008000f00 */
.L_x_65:
[----:B-1----:R1:W2:Y:S02]  /*d960*/  SYNCS.PHASECHK.TRANS64.TRYWAIT P0, [R2+URZ+0x140], RZ ;  /* 0x000140ff020075a7 */ /* 0x0022a400080011ff */
[----:B--2---:R-:W-:Y:S05]  /*d970*/  @!P0 NANOSLEEP.SYNCS 0x989680 ;  /* 0x009896800000895d */ /* 0x004fea0003900000 */
[----:B------:R-:W2:Y:S02]  /*d980*/  @!P0 SYNCS.PHASECHK.TRANS64 P0, [R2+URZ+0x140], RZ ;  /* 0x000140ff020085a7 */ /* 0x000ea400080010ff */
[----:B--2---:R-:W-:Y:S05]  /*d990*/  @!P0 BRA `(.L_x_65) ;  /* 0xfffffffc00f08947 */ /* 0x004fea000383ffff */
[----:B------:R-:W-:Y:S05]  /*d9a0*/  BRA `(.L_x_66) ;  /* 0xffffff3000247947 */ /* 0x000fea000383ffff */
.L_x_4:
[----:B-1----:R-:W-:-:S07]  /*d9b0*/  MOV R2, UR4 ;  /* 0x0000000400027c02 */ /* 0x002fce0008000f00 */
.L_x_67:
[----:B-1----:R1:W2:Y:S02]  /*d9c0*/  SYNCS.PHASECHK.TRANS64.TRYWAIT P0, [R2+URZ+0x148], RZ ;  /* 0x000148ff020075a7 */ /* 0x0022a400080011ff */
[----:B--2---:R-:W-:Y:S05]  /*d9d0*/  @!P0 NANOSLEEP.SYNCS 0x989680 ;  /* 0x009896800000895d */ /* 0x004fea0003900000 */
[----:B------:R-:W2:Y:S02]  /*d9e0*/  @!P0 SYNCS.PHASECHK.TRANS64 P0, [R2+URZ+0x148], RZ ;  /* 0x000148ff020085a7 */ /* 0x000ea400080010ff */
[----:B--2---:R-:W-:Y:S05]  /*d9f0*/  @!P0 BRA `(.L_x_67) ;  /* 0xfffffffc00f08947 */ /* 0x004fea000383ffff */
[----:B------:R-:W-:Y:S05]  /*da00*/  BRA `(.L_x_68) ;  /* 0xffffff3000307947 */ /* 0x000fea000383ffff */
.L_x_10:
[----:B------:R-:W-:-:S07]  /*da10*/  MOV R2, UR17 ;  /* 0x0000001100027c02 */ /* 0x000fce0008000f00 */
.L_x_69:
[----:B-1----:R1:W2:Y:S02]  /*da20*/  SYNCS.PHASECHK.TRANS64.TRYWAIT P0, [R2+URZ], RZ ;  /* 0x000000ff020075a7 */ /* 0x0022a400080011ff */
[----:B--2---:R-:W-:Y:S05]  /*da30*/  @!P0 NANOSLEEP.SYNCS 0x989680 ;  /* 0x009896800000895d */ /* 0x004fea0003900000 */
[----:B------:R-:W2:Y:S02]  /*da40*/  @!P0 SYNCS.PHASECHK.TRANS64 P0, [R2+URZ], RZ ;  /* 0x000000ff020085a7 */ /* 0x000ea400080010ff */
[----:B--2---:R-:W-:Y:S05]  /*da50*/  @!P0 BRA `(.L_x_69) ;  /* 0xfffffffc00f08947 */ /* 0x004fea000383ffff */
[----:B------:R-:W-:Y:S05]  /*da60*/  BRA `(.L_x_70) ;  /* 0xffffff3400b87947 */ /* 0x000fea000383ffff */
.L_x_11:
[----:B------:R-:W-:-:S07]  /*da70*/  MOV R2, UR17 ;  /* 0x0000001100027c02 */ /* 0x000fce0008000f00 */
.L_x_71:
[----:B-1----:R1:W2:Y:S02]  /*da80*/  SYNCS.PHASECHK.TRANS64.TRYWAIT P0, [R2+URZ+0x20], RZ ;  /* 0x000020ff020075a7 */ /* 0x0022a400080011ff */
[----:B--2---:R-:W-:Y:S05]  /*da90*/  @!P0 NANOSLEEP.SYNCS 0x989680 ;  /* 0x009896800000895d */ /* 0x004fea0003900000 */
[----:B------:R-:W2:Y:S02]  /*daa0*/  @!P0 SYNCS.PHASECHK.TRANS64 P0, [R2+URZ+0x20], RZ ;  /* 0x000020ff020085a7 */ /* 0x000ea400080010ff */
[----:B--2---:R-:W-:Y:S05]  /*dab0*/  @!P0 BRA `(.L_x_71) ;  /* 0xfffffffc00f08947 */ /* 0x004fea000383ffff */
[----:B------:R-:W-:Y:S05]  /*dac0*/  BRA `(.L_x_72) ;  /* 0xffffff38002c7947 */ /* 0x000fea000383ffff */
.L_x_12:
[----:B------:R-:W-:-:S07]  /*dad0*/  MOV R2, UR17 ;  /* 0x0000001100027c02 */ /* 0x000fce0008000f00 */
.L_x_73:
[----:B-1----:R1:W2:Y:S02]  /*dae0*/  SYNCS.PHASECHK.TRANS64.TRYWAIT P0, [R2+URZ+0x8], RZ ;  /* 0x000008ff020075a7 */ /* 0x0022a400080011ff */
[----:B--2---:R-:W-:Y:S05]  /*daf0*/  @!P0 NANOSLEEP.SYNCS 0x989680 ;  /* 0x009896800000895d */ /* 0x004fea0003900000 */
[----:B------:R-:W2:Y:S02]  /*db00*/  @!P0 SYNCS.PHASECHK.TRANS64 P0, [R2+URZ+0x8], RZ ;  /* 0x000008ff020085a7 */ /* 0x000ea400080010ff */
[----:B--2---:R-:W-:Y:S05]  /*db10*/  @!P0 BRA `(.L_x_73) ;  /* 0xfffffffc00f08947 */ /* 0x004fea000383ffff */
[----:B------:R-:W-:Y:S05]  /*db20*/  BRA `(.L_x_74) ;  /* 0xffffff3800f47947 */ /* 0x000fea000383ffff */
.L_x_14:
[----:B------:R-:W-:Y:S02]  /*db30*/  MOV R14, R15 ;  /* 0x0000000f000e7202 */ /* 0x000fe40000000f00 */
[----:B------:R-:W-:Y:S07]  /*db40*/  MOV R10, UR36 ;  /* 0x00000024000a7c02 */ /* 0x000fee0008000f00 */
.L_x_75:
[----:B-1----:R1:W2:Y:S02]  /*db50*/  SYNCS.PHASECHK.TRANS64.TRYWAIT P0, [R10+URZ], R15 ;  /* 0x0000000f0a0075a7 */ /* 0x0022a400080011ff */
[----:B--2---:R-:W-:Y:S05]  /*db60*/  @!P0 NANOSLEEP.SYNCS 0x989680 ;  /* 0x009896800000895d */ /* 0x004fea0003900000 */
[----:B------:R-:W2:Y:S02]  /*db70*/  @!P0 SYNCS.PHASECHK.TRANS64 P0, [R10+URZ], R15 ;  /* 0x0000000f0a0085a7 */ /* 0x000ea400080010ff */
[----:B--2---:R-:W-:Y:S05]  /*db80*/  @!P0 BRA `(.L_x_75) ;  /* 0xfffffffc00f08947 */ /* 0x004fea000383ffff */
[----:B------:R-:W-:Y:S05]  /*db90*/  BRA `(.L_x_76) ;  /* 0xffffff3c00c87947 */ /* 0x000fea000383ffff */
.L_x_15:
[----:B------:R-:W-:Y:S02]  /*dba0*/  MOV R14, UR16 ;  /* 0x00000010000e7c02 */ /* 0x000fe40008000f00 */
[----:B------:R-:W-:Y:S02]  /*dbb0*/  MOV R15, UR16 ;  /* 0x00000010000f7c02 */ /* 0x000fe40008000f00 */
[----:B------:R-:W-:Y:S07]  /*dbc0*/  MOV R10, UR17 ;  /* 0x00000011000a7c02 */ /* 0x000fee0008000f00 */
.L_x_77:
[----:B-1----:R1:W2:Y:S02]  /*dbd0*/  SYNCS.PHASECHK.TRANS64.TRYWAIT P0, [R10+URZ+0xd0], R15 ;  /* 0x0000d00f0a0075a7 */ /* 0x0022a400080011ff */
[----:B--2---:R-:W-:Y:S05]  /*dbe0*/  @!P0 NANOSLEEP.SYNCS 0x989680 ;  /* 0x009896800000895d */ /* 0x004fea0003900000 */
[----:B------:R-:W2:Y:S02]  /*dbf0*/  @!P0 SYNCS.PHASECHK.TRANS64 P0, [R10+URZ+0xd0], R15 ;  /* 0x0000d00f0a0085a7 */ /* 0x000ea400080010ff */
[----:B--2---:R-:W-:Y:S05]  /*dc00*/  @!P0 BRA `(.L_x_77) ;  /* 0xfffffffc00f08947 */ /* 0x004fea000383ffff */
[----:B------:R-:W-:Y:S05]  /*dc10*/  BRA `(.L_x_78) ;  /* 0xffffff3c00c47947 */ /* 0x000fea000383ffff */
.L_x_16:
[----:B------:R-:W-:Y:S02]  /*dc20*/  MOV R14, UR16 ;  /* 0x00000010000e7c02 */ /* 0x000fe40008000f00 */
[----:B------:R-:W-:Y:S02]  /*dc30*/  MOV R15, UR16 ;  /* 0x00000010000f7c02 */ /* 0x000fe40008000f00 */
[----:B------:R-:W-:Y:S07]  /*dc40*/  MOV R10, UR17 ;  /* 0x00000011000a7c02 */ /* 0x000fee0008000f00 */
.L_x_79:
[----:B-1----:R1:W2:Y:S02]  /*dc50*/  SYNCS.PHASECHK.TRANS64.TRYWAIT P0, [R10+URZ+0xe0], R15 ;  /* 0x0000e00f0a0075a7 */ /* 0x0022a400080011ff */
[----:B--2---:R-:W-:Y:S05]  /*dc60*/  @!P0 NANOSLEEP.SYNCS 0x989680 ;  /* 0x009896800000895d */ /* 0x004fea0003900000 */
[----:B------:R-:W2:Y:S02]  /*dc70*/  @!P0 SYNCS.PHASECHK.TRANS64 P0, [R10+URZ+0xe0], R15 ;  /* 0x0000e00f0a0085a7 */ /* 0x000ea400080010ff */
[----:B--2---:R-:W-:Y:S05]  /*dc80*/  @!P0 BRA `(.L_x_79) ;  /* 0xfffffffc00f08947 */ /* 0x004fea000383ffff */
[----:B------:R-:W-:Y:S05]  /*dc90*/  BRA `(.L_x_80) ;  /* 0xffffff4000687947 */ /* 0x000fea000383ffff */
.L_x_17:
[----:B------:R-:W-:Y:S02]  /*dca0*/  MOV R14, R15 ;  /* 0x0000000f000e7202 */ /* 0x000fe40000000f00 */
[----:B------:R-:W-:Y:S07]  /*dcb0*/  MOV R10, UR35 ;  /* 0x00000023000a7c02 */ /* 0x000fee0008000f00 */
.L_x_81:
[----:B-1----:R1:W2:Y:S02]  /*dcc0*/  SYNCS.PHASECHK.TRANS64.TRYWAIT P0, [R10+URZ], R15 ;  /* 0x0000000f0a0075a7 */ /* 0x0022a400080011ff */
[----:B--2---:R-:W-:Y:S05]  /*dcd0*/  @!P0 NANOSLEEP.SYNCS 0x989680 ;  /* 0x009896800000895d */ /* 0x004fea0003900000 */
[----:B------:R-:W2:Y:S02]  /*dce0*/  @!P0 SYNCS.PHASECHK.TRANS64 P0, [R10+URZ], R15 ;  /* 0x0000000f0a0085a7 */ /* 0x000ea400080010ff */
[----:B--2---:R-:W-:Y:S05]  /*dcf0*/  @!P0 BRA `(.L_x_81) ;  /* 0xfffffffc00f08947 */ /* 0x004fea000383ffff */
[----:B------:R-:W-:Y:S05]  /*dd00*/  BRA `(.L_x_82) ;  /* 0xffffff4000b07947 */ /* 0x000fea000383ffff */
.L_x_18:
[----:B------:R-:W-:Y:S02]  /*dd10*/  MOV R14, UR16 ;  /* 0x00000010000e7c02 */ /* 0x000fe40008000f00 */
[----:B------:R-:W-:Y:S02]  /*dd20*/  MOV R15, UR16 ;  /* 0x00000010000f7c02 */ /* 0x000fe40008000f00 */
[----:B------:R-:W-:Y:S07]  /*dd30*/  MOV R10, UR17 ;  /* 0x00000011000a7c02 */ /* 0x000fee0008000f00 */
.L_x_83:
[----:B-1----:R1:W2:Y:S02]  /*dd40*/  SYNCS.PHASECHK.TRANS64.TRYWAIT P0, [R10+URZ+0xd8], R15 ;  /* 0x0000d80f0a0075a7 */ /* 0x0022a400080011ff */
[----:B--2---:R-:W-:Y:S05]  /*dd50*/  @!P0 NANOSLEEP.SYNCS 0x989680 ;  /* 0x009896800000895d */ /* 0x004fea0003900000 */
[----:B------:R-:W2:Y:S02]  /*dd60*/  @!P0 SYNCS.PHASECHK.TRANS64 P0, [R10+URZ+0xd8], R15 ;  /* 0x0000d80f0a0085a7 */ /* 0x000ea400080010ff */
[----:B--2---:R-:W-:Y:S05]  /*dd70*/  @!P0 BRA `(.L_x_83) ;  /* 0xfffffffc00f08947 */ /* 0x004fea000383ffff */
[----:B------:R-:W-:Y:S05]  /*dd80*/  BRA `(.L_x_84) ;  /* 0xffffff4400347947 */ /* 0x000fea000383ffff */
.L_x_19:
[----:B------:R-:W-:Y:S02]  /*dd90*/  MOV R14, UR16 ;  /* 0x00000010000e7c02 */ /* 0x000fe40008000f00 */
[----:B------:R-:W-:Y:S02]  /*dda0*/  MOV R15, UR16 ;  /* 0x00000010000f7c02 */ /* 0x000fe40008000f00 */
[----:B------:R-:W-:Y:S07]  /*ddb0*/  MOV R10, UR17 ;  /* 0x00000011000a7c02 */ /* 0x000fee0008000f00 */
.L_x_85:
[----:B-1----:R1:W2:Y:S02]  /*ddc0*/  SYNCS.PHASECHK.TRANS64.TRYWAIT P0, [R10+URZ+0xe8], R15 ;  /* 0x0000e80f0a0075a7 */ /* 0x0022a400080011ff */
[----:B--2---:R-:W-:Y:S05]  /*ddd0*/  @!P0 NANOSLEEP.SYNCS 0x989680 ;  /* 0x009896800000895d */ /* 0x004fea0003900000 */
[----:B------:R-:W2:Y:S02]  /*dde0*/  @!P0 SYNCS.PHASECHK.TRANS64 P0, [R10+URZ+0xe8], R15 ;  /* 0x0000e80f0a0085a7 */ /* 0x000ea400080010ff */
[----:B--2---:R-:W-:Y:S05]  /*ddf0*/  @!P0 BRA `(.L_x_85) ;  /* 0xfffffffc00f08947 */ /* 0x004fea000383ffff */
[----:B------:R-:W-:Y:S05]  /*de00*/  BRA `(.L_x_86) ;  /* 0xffffff44009c7947 */ /* 0x000fea000383ffff */
.L_x_21:
[----:B-1----:R-:W-:Y:S02]  /*de10*/  MOV R2, UR16 ;  /* 0x0000001000027c02 */ /* 0x002fe40008000f00 */
[----:B------:R-:W-:-:S07]  /*de20*/  MOV R5, R4 ;  /* 0x0000000400057202 */ /* 0x000fce0000000f00 */
.L_x_87:
[----:B-1----:R1:W2:Y:S02]  /*de30*/  SYNCS.PHASECHK.TRANS64.TRYWAIT P0, [R2+URZ+0x20], R5 ;  /* 0x00002005020075a7 */ /* 0x0022a400080011ff */
[----:B--2---:R-:W-:Y:S05]  /*de40*/  @!P0 NANOSLEEP.SYNCS 0x989680 ;  /* 0x009896800000895d */ /* 0x004fea0003900000 */
[----:B------:R-:W2:Y:S02]  /*de50*/  @!P0 SYNCS.PHASECHK.TRANS64 P0, [R2+URZ+0x20], R5 ;  /* 0x00002005020085a7 */ /* 0x000ea400080010ff */
[----:B--2---:R-:W-:Y:S05]  /*de60*/  @!P0 BRA `(.L_x_87) ;  /* 0xfffffffc00f08947 */ /* 0x004fea000383ffff */
[----:B------:R-:W-:Y:S05]  /*de70*/  BRA `(.L_x_88) ;  /* 0xffffff4800187947 */ /* 0x000fea000383ffff */
.L_x_22:
[----:B------:R-:W-:Y:S02]  /*de80*/  MOV R4, UR10 ;  /* 0x0000000a00047c02 */ /* 0x000fe40008000f00 */
[----:B------:R-:W-:Y:S02]  /*de90*/  MOV R5, UR10 ;  /* 0x0000000a00057c02 */ /* 0x000fe40008000f00 */
[----:B------:R-:W-:-:S07]  /*dea0*/  MOV R2, UR17 ;  /* 0x0000001100027c02 */ /* 0x000fce0008000f00 */
.L_x_89:
[----:B-1----:R1:W2:Y:S02]  /*deb0*/  SYNCS.PHASECHK.TRANS64.TRYWAIT P0, [R2+URZ+0xd0], R5 ;  /* 0x0000d005020075a7 */ /* 0x0022a400080011ff */
[----:B--2---:R-:W-:Y:S05]  /*dec0*/  @!P0 NANOSLEEP.SYNCS 0x989680 ;  /* 0x009896800000895d */ /* 0x004fea0003900000 */
[----:B------:R-:W2:Y:S02]  /*ded0*/  @!P0 SYNCS.PHASECHK.TRANS64 P0, [R2+URZ+0xd0], R5 ;  /* 0x0000d005020085a7 */ /* 0x000ea400080010ff */
[----:B--2---:R-:W-:Y:S05]  /*dee0*/  @!P0 BRA `(.L_x_89) ;  /* 0xfffffffc00f08947 */ /* 0x004fea000383ffff */
[----:B------:R-:W-:Y:S05]  /*def0*/  BRA `(.L_x_90) ;  /* 0xffffff4800e07947 */ /* 0x000fea000383ffff */
.L_x_23:
[----:B------:R-:W-:Y:S02]  /*df00*/  MOV R4, UR10 ;  /* 0x0000000a00047c02 */ /* 0x000fe40008000f00 */
[----:B------:R-:W-:Y:S02]  /*df10*/  MOV R5, UR10 ;  /* 0x0000000a00057c02 */ /* 0x000fe40008000f00 */
[----:B------:R-:W-:-:S07]  /*df20*/  MOV R2, UR11 ;  /* 0x0000000b00027c02 */ /* 0x000fce0008000f00 */
.L_x_91:
[----:B-1----:R1:W2:Y:S02]  /*df30*/  SYNCS.PHASECHK.TRANS64.TRYWAIT P0, [R2+URZ+0xe0], R5 ;  /* 0x0000e005020075a7 */ /* 0x0022a400080011ff */
[----:B--2---:R-:W-:Y:S05]  /*df40*/  @!P0 NANOSLEEP.SYNCS 0x989680 ;  /* 0x009896800000895d */ /* 0x004fea0003900000 */
[----:B------:R-:W2:Y:S02]  /*df50*/  @!P0 SYNCS.PHASECHK.TRANS64 P0, [R2+URZ+0xe0], R5 ;  /* 0x0000e005020085a7 */ /* 0x000ea400080010ff */
[----:B--2---:R-:W-:Y:S05]  /*df60*/  @!P0 BRA `(.L_x_91) ;  /* 0xfffffffc00f08947 */ /* 0x004fea000383ffff */
[----:B------:R-:W-:Y:S05]  /*df70*/  BRA `(.L_x_92) ;  /* 0xffffff4c00287947 */ /* 0x000fea000383ffff */
.L_x_24:
[----:B------:R-:W-:Y:S02]  /*df80*/  MOV R4, UR10 ;  /* 0x0000000a00047c02 */ /* 0x000fe40008000f00 */
[----:B------:R-:W-:Y:S02]  /*df90*/  MOV R5, UR10 ;  /* 0x0000000a00057c02 */ /* 0x000fe40008000f00 */
[----:B------:R-:W-:-:S07]  /*dfa0*/  MOV R2, UR11 ;  /* 0x0000000b00027c02 */ /* 0x000fce0008000f00 */
.L_x_93:
[----:B-1----:R1:W2:Y:S02]  /*dfb0*/  SYNCS.PHASECHK.TRANS64.TRYWAIT P0, [R2+URZ+0xd8], R5 ;  /* 0x0000d805020075a7 */ /* 0x0022a400080011ff */
[----:B--2---:R-:W-:Y:S05]  /*dfc0*/  @!P0 NANOSLEEP.SYNCS 0x989680 ;  /* 0x009896800000895d */ /* 0x004fea0003900000 */
[----:B------:R-:W2:Y:S02]  /*dfd0*/  @!P0 SYNCS.PHASECHK.TRANS64 P0, [R2+URZ+0xd8], R5 ;  /* 0x0000d805020085a7 */ /* 0x000ea400080010ff */
[----:B--2---:R-:W-:Y:S05]  /*dfe0*/  @!P0 BRA `(.L_x_93) ;  /* 0xfffffffc00f08947 */ /* 0x004fea000383ffff */
[----:B------:R-:W-:Y:S05]  /*dff0*/  BRA `(.L_x_94) ;  /* 0xffffff4c00b07947 */ /* 0x000fea000383ffff */
.L_x_25:
[----:B------:R-:W-:Y:S01]  /*e000*/  MOV R2, UR11 ;  /* 0x0000000b00027c02 */ /* 0x000fe20008000f00 */
[----:B------:R-:W-:-:S06]  /*e010*/  UMOV UR11, UR10 ;  /* 0x0000000a000b7c82 */ /* 0x000fcc0008000000 */
.L_x_95:
[----:B------:R-:W-:Y:S02]  /*e020*/  MOV R4, UR10 ;  /* 0x0000000a00047c02 */ /* 0x000fe40008000f00 */
[----:B-1----:R-:W-:-:S04]  /*e030*/  MOV R5, UR11 ;  /* 0x0000000b00057c02 */ /* 0x002fc80008000f00 */
[----:B------:R1:W2:Y:S03]  /*e040*/  SYNCS.PHASECHK.TRANS64.TRYWAIT P0, [R2+URZ+0xe8], R5 ;  /* 0x0000e805020075a7 */ /* 0x0002a600080011ff */
[----:B--2---:R-:W-:Y:S05]  /*e050*/  @!P0 NANOSLEEP.SYNCS 0x989680 ;  /* 0x009896800000895d */ /* 0x004fea0003900000 */
[----:B------:R-:W2:Y:S02]  /*e060*/  @!P0 SYNCS.PHASECHK.TRANS64 P0, [R2+URZ+0xe8], R5 ;  /* 0x0000e805020085a7 */ /* 0x000ea400080010ff */
[----:B--2---:R-:W-:Y:S05]  /*e070*/  @!P0 BRA `(.L_x_95) ;  /* 0xfffffffc00e88947 */ /* 0x004fea000383ffff */
[----:B------:R-:W-:Y:S05]  /*e080*/  BRA `(.L_x_96) ;  /* 0xffffff4c00e87947 */ /* 0x000fea000383ffff */
.L_x_32:
[----:B------:R-:W-:Y:S01]  /*e090*/  HFMA2 R4, -RZ, RZ, -0.0 , 0 ;  /* 0x80000000ff047431 */ /* 0x000fe200000001ff */
[----:B------:R-:W-:Y:S02]  /*e0a0*/  MOV R2, UR25 ;  /* 0x0000001900027c02 */ /* 0x000fe40008000f00 */
[----:B------:R-:W-:-:S07]  /*e0b0*/  MOV R5, 0x80000000 ;  /* 0x8000000000057802 */ /* 0x000fce0000000f00 */
.L_x_97:
[----:B-1----:R1:W2:Y:S02]  /*e0c0*/  SYNCS.PHASECHK.TRANS64.TRYWAIT P0, [R2+URZ+0x70], R5 ;  /* 0x00007005020075a7 */ /* 0x0022a400080011ff */
[----:B--2---:R-:W-:Y:S05]  /*e0d0*/  @!P0 NANOSLEEP.SYNCS 0x989680 ;  /* 0x009896800000895d */ /* 0x004fea0003900000 */
[----:B------:R-:W2:Y:S02]  /*e0e0*/  @!P0 SYNCS.PHASECHK.TRANS64 P0, [R2+URZ+0x70], R5 ;  /* 0x00007005020085a7 */ /* 0x000ea400080010ff */
[----:B--2---:R-:W-:Y:S05]  /*e0f0*/  @!P0 BRA `(.L_x_97) ;  /* 0xfffffffc00f08947 */ /* 0x004fea000383ffff */
[----:B------:R-:W-:Y:S05]  /*e100*/  BRA `(.L_x_98) ;  /* 0xffffff58001c7947 */ /* 0x000fea000383ffff */
.L_x_33:
[----:B------:R-:W-:Y:S01]  /*e110*/  HFMA2 R4, -RZ, RZ, -0.0 , 0 ;  /* 0x80000000ff047431 */ /* 0x000fe200000001ff */
[----:B------:R-:W-:Y:S02]  /*e120*/  MOV R2, UR25 ;  /* 0x0000001900027c02 */ /* 0x000fe40008000f00 */
[----:B------:R-:W-:-:S07]  /*e130*/  MOV R5, 0x80000000 ;  /* 0x8000000000057802 */ /* 0x000fce0000000f00 */
.L_x_99:
[----:B-1----:R1:W2:Y:S02]  /*e140*/  SYNCS.PHASECHK.TRANS64.TRYWAIT P0, [R2+URZ+0x10], R5 ;  /* 0x00001005020075a7 */ /* 0x0022a400080011ff */
[----:B--2---:R-:W-:Y:S05]  /*e150*/  @!P0 NANOSLEEP.SYNCS 0x989680 ;  /* 0x009896800000895d */ /* 0x004fea0003900000 */
[----:B------:R-:W2:Y:S02]  /*e160*/  @!P0 SYNCS.PHASECHK.TRANS64 P0, [R2+URZ+0x10], R5 ;  /* 0x00001005020085a7 */ /* 0x000ea400080010ff */
[----:B--2---:R-:W-:Y:S05]  /*e170*/  @!P0 BRA `(.L_x_99) ;  /* 0xfffffffc00f08947 */ /* 0x004fea000383ffff */
[----:B------:R-:W-:Y:S05]  /*e180*/  BRA `(.L_x_100) ;  /* 0xffffff5800447947 */ /* 0x000fea000383ffff */
.L_x_34:
[----:B------:R-:W-:Y:S01]  /*e190*/  HFMA2 R4, -RZ, RZ, -0.0 , 0 ;  /* 0x80000000ff047431 */ /* 0x000fe200000001ff */
[----:B------:R-:W-:Y:S02]  /*e1a0*/  MOV R2, UR25 ;  /* 0x0000001900027c02 */ /* 0x000fe40008000f00 */
[----:B------:R-:W-:-:S07]  /*e1b0*/  MOV R5, 0x80000000 ;  /* 0x8000000000057802 */ /* 0x000fce0000000f00 */
.L_x_101:
[----:B-1----:R1:W2:Y:S02]  /*e1c0*/  SYNCS.PHASECHK.TRANS64.TRYWAIT P0, [R2+URZ+0x18], R5 ;  /* 0x00001805020075a7 */ /* 0x0022a400080011ff */
[----:B--2---:R-:W-:Y:S05]  /*e1d0*/  @!P0 NANOSLEEP.SYNCS 0x989680 ;  /* 0x009896800000895d */ /* 0x004fea0003900000 */
[----:B------:R-:W2:Y:S02]  /*e1e0*/  @!P0 SYNCS.PHASECHK.TRANS64 P0, [R2+URZ+0x18], R5 ;  /* 0x00001805020085a7 */ /* 0x000ea400080010ff */
[----:B--2---:R-:W-:Y:S05]  /*e1f0*/  @!P0 BRA `(.L_x_101) ;  /* 0xfffffffc00f08947 */ /* 0x004fea000383ffff */
[----:B------:R-:W-:Y:S05]  /*e200*/  BRA `(.L_x_102) ;  /* 0xffffff5800647947 */ /* 0x000fea000383ffff */
.L_x_35:
[----:B------:R-:W-:Y:S01]  /*e210*/  HFMA2 R4, -RZ, RZ, -0.0 , 0 ;  /* 0x80000000ff047431 */ /* 0x000fe200000001ff */
[----:B------:R-:W-:Y:S02]  /*e220*/  MOV R2, UR25 ;  /* 0x0000001900027c02 */ /* 0x000fe40008000f00 */
[----:B------:R-:W-:-:S07]  /*e230*/  MOV R5, 0x80000000 ;  /* 0x8000000000057802 */ /* 0x000fce0000000f00 */
.L_x_103:
[----:B-1----:R1:W2:Y:S02]  /*e240*/  SYNCS.PHASECHK.TRANS64.TRYWAIT P0, [R2+URZ+0x78], R5 ;  /* 0x00007805020075a7 */ /* 0x0022a400080011ff */
[----:B--2---:R-:W-:Y:S05]  /*e250*/  @!P0 NANOSLEEP.SYNCS 0x989680 ;  /* 0x009896800000895d */ /* 0x004fea0003900000 */
[----:B------:R-:W2:Y:S02]  /*e260*/  @!P0 SYNCS.PHASECHK.TRANS64 P0, [R2+URZ+0x78], R5 ;  /* 0x00007805020085a7 */ /* 0x000ea400080010ff */
[----:B--2---:R-:W-:Y:S05]  /*e270*/  @!P0 BRA `(.L_x_103) ;  /* 0xfffffffc00f08947 */ /* 0x004fea000383ffff */
[----:B------:R-:W-:Y:S05]  /*e280*/  BRA `(.L_x_104) ;  /* 0xffffff5800807947 */ /* 0x000fea000383ffff */
.L_x_36:
[----:B-1----:R-:W-:Y:S02]  /*e290*/  MOV R2, UR5 ;  /* 0x0000000500027c02 */ /* 0x002fe40008000f00 */
[----:B------:R-:W-:-:S07]  /*e2a0*/  MOV R7, R6 ;  /* 0x0000000600077202 */ /* 0x000fce0000000f00 */
.L_x_105:
[----:B-1----:R1:W2:Y:S02]  /*e2b0*/  SYNCS.PHASECHK.TRANS64.TRYWAIT P0, [R2+URZ+0x70], R7 ;  /* 0x00007007020075a7 */ /* 0x0022a400080011ff */
[----:B--2---:R-:W-:Y:S05]  /*e2c0*/  @!P0 NANOSLEEP.SYNCS 0x989680 ;  /* 0x009896800000895d */ /* 0x004fea0003900000 */
[----:B------:R-:W2:Y:S02]  /*e2d0*/  @!P0 SYNCS.PHASECHK.TRANS64 P0, [R2+URZ+0x70], R7 ;  /* 0x00007007020085a7 */ /* 0x000ea400080010ff */
[----:B--2---:R-:W-:Y:S05]  /*e2e0*/  @!P0 BRA `(.L_x_105) ;  /* 0xfffffffc00f08947 */ /* 0x004fea000383ffff */
[----:B------:R-:W-:Y:S05]  /*e2f0*/  BRA `(.L_x_106) ;  /* 0xffffff5800d87947 */ /* 0x000fea000383ffff */
.L_x_37:
[----:B------:R-:W-:Y:S02]  /*e300*/  MOV R2, UR4 ;  /* 0x0000000400027c02 */ /* 0x000fe40008000f00 */
[----:B------:R-:W-:-:S07]  /*e310*/  MOV R7, R6 ;  /* 0x0000000600077202 */ /* 0x000fce0000000f00 */
.L_x_107:
[----:B-1----:R1:W2:Y:S02]  /*e320*/  SYNCS.PHASECHK.TRANS64.TRYWAIT P0, [R2+URZ+0x70], R7 ;  /* 0x00007007020075a7 */ /* 0x0022a400080011ff */
[----:B--2---:R-:W-:Y:S05]  /*e330*/  @!P0 NANOSLEEP.SYNCS 0x989680 ;  /* 0x009896800000895d */ /* 0x004fea0003900000 */
[----:B------:R-:W2:Y:S02]  /*e340*/  @!P0 SYNCS.PHASECHK.TRANS64 P0, [R2+URZ+0x70], R7 ;  /* 0x00007007020085a7 */ /* 0x000ea400080010ff */
[----:B--2---:R-:W-:Y:S05]  /*e350*/  @!P0 BRA `(.L_x_107) ;  /* 0xfffffffc00f08947 */ /* 0x004fea000383ffff */
[----:B------:R-:W-:Y:S05]  /*e360*/  BRA `(.L_x_108) ;  /* 0xffffff5c00007947 */ /* 0x000fea000383ffff */
.L_x_39:
[----:B-1----:R-:W-:Y:S02]  /*e370*/  MOV R2, UR4 ;  /* 0x0000000400027c02 */ /* 0x002fe40008000f00 */
[----:B------:R-:W-:-:S07]  /*e380*/  MOV R7, R6 ;  /* 0x0000000600077202 */ /* 0x000fce0000000f00 */
.L_x_109:
[----:B-1----:R1:W2:Y:S02]  /*e390*/  SYNCS.PHASECHK.TRANS64.TRYWAIT P0, [R2+URZ+0x70], R7 ;  /* 0x00007007020075a7 */ /* 0x0022a400080011ff */
[----:B--2---:R-:W-:Y:S05]  /*e3a0*/  @!P0 NANOSLEEP.SYNCS 0x989680 ;  /* 0x009896800000895d */ /* 0x004fea0003900000 */
[----:B------:R-:W2:Y:S02]  /*e3b0*/  @!P0 SYNCS.PHASECHK.TRANS64 P0, [R2+URZ+0x70], R7 ;  /* 0x00007007020085a7 */ /* 0x000ea400080010ff */
[----:B--2---:R-:W-:Y:S05]  /*e3c0*/  @!P0 BRA `(.L_x_109) ;  /* 0xfffffffc00f08947 */ /* 0x004fea000383ffff */
[----:B------:R-:W-:Y:S05]  /*e3d0*/  BRA `(.L_x_110) ;  /* 0xffffff5c00d87947 */ /* 0x000fea000383ffff */
.L_x_40:
[----:B------:R-:W-:Y:S02]  /*e3e0*/  MOV R2, UR5 ;  /* 0x0000000500027c02 */ /* 0x000fe40008000f00 */
[----:B------:R-:W-:-:S07]  /*e3f0*/  MOV R5, R4 ;  /* 0x0000000400057202 */ /* 0x000fce0000000f00 */
.L_x_111:
[----:B-1----:R1:W2:Y:S02]  /*e400*/  SYNCS.PHASECHK.TRANS64.TRYWAIT P0, [R2+URZ+0x18], R5 ;  /* 0x00001805020075a7 */ /* 0x0022a400080011ff */
[----:B--2---:R-:W-:Y:S05]  /*e410*/  @!P0 NANOSLEEP.SYNCS 0x989680 ;  /* 0x009896800000895d */ /* 0x004fea0003900000 */
[----:B------:R-:W2:Y:S02]  /*e420*/  @!P0 SYNCS.PHASECHK.TRANS64 P0, [R2+URZ+0x18], R5 ;  /* 0x00001805020085a7 */ /* 0x000ea400080010ff */
[----:B--2---:R-:W-:Y:S05]  /*e430*/  @!P0 BRA `(.L_x_111) ;  /* 0xfffffffc00f08947 */ /* 0x004fea000383ffff */
[----:B------:R-:W-:Y:S05]  /*e440*/  BRA `(.L_x_112) ;  /* 0xffffff5c00d47947 */ /* 0x000fea000383ffff */
.L_x_43:
[----:B------:R-:W-:Y:S02]  /*e450*/  MOV R2, 0x80000000 ;  /* 0x8000000000027802 */ /* 0x000fe40000000f00 */
[----:B------:R-:W-:-:S07]  /*e460*/  MOV R3, 0x80000000 ;  /* 0x8000000000037802 */ /* 0x000fce0000000f00 */
.L_x_113:
[----:B-1----:R1:W2:Y:S02]  /*e470*/  SYNCS.PHASECHK.TRANS64.TRYWAIT P0, [UR17], R3 ;  /* 0x00000003ff0075a7 */ /* 0x0022a40008001111 */
[----:B--2---:R-:W-:Y:S05]  /*e480*/  @!P0 NANOSLEEP.SYNCS 0x989680 ;  /* 0x009896800000895d */ /* 0x004fea0003900000 */
[----:B------:R-:W2:Y:S02]  /*e490*/  @!P0 SYNCS.PHASECHK.TRANS64 P0, [UR17], R3 ;  /* 0x00000003ff0085a7 */ /* 0x000ea40008001011 */
[----:B--2---:R-:W-:Y:S05]  /*e4a0*/  @!P0 BRA `(.L_x_113) ;  /* 0xfffffffc00f08947 */ /* 0x004fea000383ffff */
[----:B------:R-:W-:Y:S05]  /*e4b0*/  BRA `(.L_x_114) ;  /* 0xffffff6000707947 */ /* 0x000fea000383ffff */
.L_x_44:
[----:B------:R-:W1:Y:S02]  /*e4c0*/  SYNCS.PHASECHK.TRANS64.TRYWAIT P0, [UR18], RZ ;  /* 0x000000ffff0075a7 */ /* 0x000e640008001112 */
[----:B-1----:R-:W-:Y:S05]  /*e4d0*/  @!P0 NANOSLEEP.SYNCS 0x989680 ;  /* 0x009896800000895d */ /* 0x002fea0003900000 */
[----:B------:R-:W1:Y:S02]  /*e4e0*/  @!P0 SYNCS.PHASECHK.TRANS64 P0, [UR18], RZ ;  /* 0x000000ffff0085a7 */ /* 0x000e640008001012 */
[----:B-1----:R-:W-:Y:S05]  /*e4f0*/  @!P0 BRA `(.L_x_44) ;  /* 0xfffffffc00f08947 */ /* 0x002fea000383ffff */
[----:B------:R-:W-:Y:S05]  /*e500*/  BRA `(.L_x_115) ;  /* 0xffffff6400447947 */ /* 0x000fea000383ffff */
.L_x_45:
[----:B------:R-:W1:Y:S02]  /*e510*/  SYNCS.PHASECHK.TRANS64.TRYWAIT P0, [UR17], RZ ;  /* 0x000000ffff0075a7 */ /* 0x000e640008001111 */
[----:B-1----:R-:W-:Y:S05]  /*e520*/  @!P0 NANOSLEEP.SYNCS 0x989680 ;  /* 0x009896800000895d */ /* 0x002fea0003900000 */
[----:B------:R-:W1:Y:S02]  /*e530*/  @!P0 SYNCS.PHASECHK.TRANS64 P0, [UR17], RZ ;  /* 0x000000ffff0085a7 */ /* 0x000e640008001011 */
[----:B-1----:R-:W-:Y:S05]  /*e540*/  @!P0 BRA `(.L_x_45) ;  /* 0xfffffffc00f08947 */ /* 0x002fea000383ffff */
[----:B------:R-:W-:Y:S05]  /*e550*/  BRA `(.L_x_116) ;  /* 0xffffff8800d47947 */ /* 0x000fea000383ffff */
.L_x_47:
[----:B------:R-:W-:Y:S02]  /*e560*/  MOV R4, UR4 ;  /* 0x0000000400047c02 */ /* 0x000fe40008000f00 */
[----:B------:R-:W-:-:S07]  /*e570*/  MOV R5, UR4 ;  /* 0x0000000400057c02 */ /* 0x000fce0008000f00 */
.L_x_117:
[----:B---3--:R3:W4:Y:S02]  /*e580*/  SYNCS.PHASECHK.TRANS64.TRYWAIT P0, [UR18], R5 ;  /* 0x00000005ff0075a7 */ /* 0x0087240008001112 */
[----:B----4-:R-:W-:Y:S05]  /*e590*/  @!P0 NANOSLEEP.SYNCS 0x989680 ;  /* 0x009896800000895d */ /* 0x010fea0003900000 */
[----:B------:R-:W4:Y:S02]  /*e5a0*/  @!P0 SYNCS.PHASECHK.TRANS64 P0, [UR18], R5 ;  /* 0x00000005ff0085a7 */ /* 0x000f240008001012 */
[----:B----4-:R-:W-:Y:S05]  /*e5b0*/  @!P0 BRA `(.L_x_117) ;  /* 0xfffffffc00f08947 */ /* 0x010fea000383ffff */
[----:B------:R-:W-:Y:S05]  /*e5c0*/  BRA `(.L_x_118) ;  /* 0xffffff8c000c7947 */ /* 0x000fea000383ffff */
.L_x_48:
[----:B------:R-:W-:Y:S02]  /*e5d0*/  MOV R4, UR4 ;  /* 0x0000000400047c02 */ /* 0x000fe40008000f00 */
[----:B------:R-:W-:-:S07]  /*e5e0*/  MOV R5, UR4 ;  /* 0x0000000400057c02 */ /* 0x000fce0008000f00 */
.L_x_119:
[----:B-1----:R1:W2:Y:S02]  /*e5f0*/  SYNCS.PHASECHK.TRANS64.TRYWAIT P0, [UR17], R5 ;  /* 0x00000005ff0075a7 */ /* 0x0022a40008001111 */
[----:B--2---:R-:W-:Y:S05]  /*e600*/  @!P0 NANOSLEEP.SYNCS 0x989680 ;  /* 0x009896800000895d */ /* 0x004fea0003900000 */
[----:B------:R-:W2:Y:S02]  /*e610*/  @!P0 SYNCS.PHASECHK.TRANS64 P0, [UR17], R5 ;  /* 0x00000005ff0085a7 */ /* 0x000ea40008001011 */
[----:B--2---:R-:W-:Y:S05]  /*e620*/  @!P0 BRA `(.L_x_119) ;  /* 0xfffffffc00f08947 */ /* 0x004fea000383ffff */
[----:B------:R-:W-:Y:S05]  /*e630*/  BRA `(.L_x_120) ;  /* 0xffffffac006c7947 */ /* 0x000fea000383ffff */
.L_x_51:
[----:B------:R-:W-:Y:S01]  /*e640*/  UIADD3 UR8, UPT, UPT, UR6, 0xc0, URZ ;  /* 0x000000c006087890 */ /* 0x000fe2000fffe0ff */
[----:B------:R-:W-:Y:S02]  /*e650*/  MOV R6, UR4 ;  /* 0x0000000400067c02 */ /* 0x000fe40008000f00 */
[----:B------:R-:W-:-:S03]  /*e660*/  MOV R7, UR4 ;  /* 0x0000000400077c02 */ /* 0x000fc60008000f00 */
[----:B------:R-:W-:-:S07]  /*e670*/  MOV R4, UR8 ;  /* 0x0000000800047c02 */ /* 0x000fce0008000f00 */
.L_x_121:
[----:B-1----:R1:W2:Y:S02]  /*e680*/  SYNCS.PHASECHK.TRANS64.TRYWAIT P0, [R4+URZ], R7 ;  /* 0x00000007040075a7 */ /* 0x0022a400080011ff */
[----:B--2---:R-:W-:Y:S05]  /*e690*/  @!P0 NANOSLEEP.SYNCS 0x989680 ;  /* 0x009896800000895d */ /* 0x004fea0003900000 */
[----:B------:R-:W2:Y:S02]  /*e6a0*/  @!P0 SYNCS.PHASECHK.TRANS64 P0, [R4+URZ], R7 ;  /* 0x00000007040085a7 */ /* 0x000ea400080010ff */
[----:B--2---:R-:W-:Y:S05]  /*e6b0*/  @!P0 BRA `(.L_x_121) ;  /* 0xfffffffc00f08947 */ /* 0x004fea000383ffff */
[----:B------:R-:W-:Y:S05]  /*e6c0*/  BRA `(.L_x_122) ;  /* 0xffffffb000e47947 */ /* 0x000fea000383ffff */
.L_x_52:
[----:B------:R-:W-:Y:S01]  /*e6d0*/  UIADD3 UR6, UPT, UPT, UR6, 0x130, URZ ;  /* 0x0000013006067890 */ /* 0x000fe2000fffe0ff */
[----:B------:R-:W-:Y:S02]  /*e6e0*/  MOV R6, UR4 ;  /* 0x0000000400067c02 */ /* 0x000fe40008000f00 */
[----:B------:R-:W-:-:S03]  /*e6f0*/  MOV R7, UR4 ;  /* 0x0000000400077c02 */ /* 0x000fc60008000f00 */
[----:B------:R-:W-:-:S07]  /*e700*/  MOV R4, UR6 ;  /* 0x0000000600047c02 */ /* 0x000fce0008000f00 */
.L_x_123:
[----:B-1----:R1:W2:Y:S02]  /*e710*/  SYNCS.PHASECHK.TRANS64.TRYWAIT P0, [R4+URZ], R7 ;  /* 0x00000007040075a7 */ /* 0x0022a400080011ff */
[----:B--2---:R-:W-:Y:S05]  /*e720*/  @!P0 NANOSLEEP.SYNCS 0x989680 ;  /* 0x009896800000895d */ /* 0x004fea0003900000 */
[----:B------:R-:W2:Y:S02]  /*e730*/  @!P0 SYNCS.PHASECHK.TRANS64 P0, [R4+URZ], R7 ;  /* 0x00000007040085a7 */ /* 0x000ea400080010ff */
[----:B--2---:R-:W-:Y:S05]  /*e740*/  @!P0 BRA `(.L_x_123) ;  /* 0xfffffffc00f08947 */ /* 0x004fea000383ffff */
[----:B------:R-:W-:Y:S05]  /*e750*/  BRA `(.L_x_124) ;  /* 0xffffffcc00747947 */ /* 0x000fea000383ffff */
.L_x_54:
[----:B------:R-:W-:Y:S01]  /*e760*/  UIADD3 UR4, UPT, UPT, UR4, 0x130, URZ ;  /* 0x0000013004047890 */ /* 0x000fe2000fffe0ff */
[----:B-1----:R-:W-:Y:S02]  /*e770*/  MOV R2, UR9 ;  /* 0x0000000900027c02 */ /* 0x002fe40008000f00 */
[----:B------:R-:W-:-:S03]  /*e780*/  MOV R3, UR9 ;  /* 0x0000000900037c02 */ /* 0x000fc60008000f00 */
[----:B------:R-:W-:-:S07]  /*e790*/  MOV R0, UR4 ;  /* 0x0000000400007c02 */ /* 0x000fce0008000f00 */
.L_x_125:
[----:B-1----:R1:W2:Y:S02]  /*e7a0*/  SYNCS.PHASECHK.TRANS64.TRYWAIT P0, [R0+URZ], R3 ;  /* 0x00000003000075a7 */ /* 0x0022a400080011ff */
[----:B--2---:R-:W-:Y:S05]  /*e7b0*/  @!P0 NANOSLEEP.SYNCS 0x989680 ;  /* 0x009896800000895d */ /* 0x004fea0003900000 */
[----:B------:R-:W2:Y:S02]  /*e7c0*/  @!P0 SYNCS.PHASECHK.TRANS64 P0, [R0+URZ], R3 ;  /* 0x00000003000085a7 */ /* 0x000ea400080010ff */
[----:B--2---:R-:W-:Y:S05]  /*e7d0*/  @!P0 BRA `(.L_x_125) ;  /* 0xfffffffc00f08947 */ /* 0x004fea000383ffff */
[----:B------:R-:W-:Y:S05]  /*e7e0*/  BRA `(.L_x_126) ;  /* 0xffffffd000d07947 */ /* 0x000fea000383ffff */
.L_x_60:
[----:B------:R-:W1:Y:S02]  /*e7f0*/  SYNCS.PHASECHK.TRANS64.TRYWAIT P0, [UR6+0x100], RZ ;  /* 0x000100ffff0075a7 */ /* 0x000e640008001106 */
[----:B-1----:R-:W-:Y:S05]  /*e800*/  @!P0 NANOSLEEP.SYNCS 0x989680 ;  /* 0x009896800000895d */ /* 0x002fea0003900000 */
[----:B------:R-:W1:Y:S02]  /*e810*/  @!P0 SYNCS.PHASECHK.TRANS64 P0, [UR6+0x100], RZ ;  /* 0x000100ffff0085a7 */ /* 0x000e640008001006 */
[----:B-1----:R-:W-:Y:S05]  /*e820*/  @!P0 BRA `(.L_x_60) ;  /* 0xfffffffc00f08947 */ /* 0x002fea000383ffff */
[----:B------:R-:W-:Y:S05]  /*e830*/  BRA `(.L_x_127) ;  /* 0xffffffe0006c7947 */ /* 0x000fea000383ffff */
.L_x_61:
[----:B------:R-:W-:Y:S01]  /*e840*/  HFMA2 R4, -RZ, RZ, -0.0 , 0 ;  /* 0x80000000ff047431 */ /* 0x000fe200000001ff */
[----:B------:R-:W-:-:S07]  /*e850*/  MOV R5, 0x80000000 ;  /* 0x8000000000057802 */ /* 0x000fce0000000f00 */
.L_x_128:
[----:B-1----:R1:W2:Y:S02]  /*e860*/  SYNCS.PHASECHK.TRANS64.TRYWAIT P0, [UR6+0x150], R5 ;  /* 0x00015005ff0075a7 */ /* 0x0022a40008001106 */
[----:B--2---:R-:W-:Y:S05]  /*e870*/  @!P0 NANOSLEEP.SYNCS 0x989680 ;  /* 0x009896800000895d */ /* 0x004fea0003900000 */
[----:B------:R-:W2:Y:S02]  /*e880*/  @!P0 SYNCS.PHASECHK.TRANS64 P0, [UR6+0x150], R5 ;  /* 0x00015005ff0085a7 */ /* 0x000ea40008001006 */
[----:B--2---:R-:W-:Y:S05]  /*e890*/  @!P0 BRA `(.L_x_128) ;  /* 0xfffffffc00f08947 */ /* 0x004fea000383ffff */
[----:B------:R-:W-:Y:S05]  /*e8a0*/  BRA `(.L_x_129) ;  /* 0xffffffe0007c7947 */ /* 0x000fea000383ffff */
.L_x_62:
[----:B------:R-:W1:Y:S02]  /*e8b0*/  SYNCS.PHASECHK.TRANS64.TRYWAIT P0, [UR6+0x108], RZ ;  /* 0x000108ffff0075a7 */ /* 0x000e640008001106 */
[----:B-1----:R-:W-:Y:S05]  /*e8c0*/  @!P0 NANOSLEEP.SYNCS 0x989680 ;  /* 0x009896800000895d */ /* 0x002fea0003900000 */
[----:B------:R-:W1:Y:S02]  /*e8d0*/  @!P0 SYNCS.PHASECHK.TRANS64 P0, [UR6+0x108], RZ ;  /* 0x000108ffff0085a7 */ /* 0x000e640008001006 */
[----:B-1----:R-:W-:Y:S05]  /*e8e0*/  @!P0 BRA `(.L_x_62) ;  /* 0xfffffffc00f08947 */ /* 0x002fea000383ffff */
[----:B------:R-:W-:Y:S05]  /*e8f0*/  BRA `(.L_x_130) ;  /* 0xffffffe400e47947 */ /* 0x000fea000383ffff */
.L_x_63:
[----:B------:R-:W-:Y:S01]  /*e900*/  HFMA2 R4, -RZ, RZ, -0.0 , 0 ;  /* 0x80000000ff047431 */ /* 0x000fe200000001ff */
[----:B------:R-:W-:-:S07]  /*e910*/  MOV R5, 0x80000000 ;  /* 0x8000000000057802 */ /* 0x000fce0000000f00 */
.L_x_131:
[----:B-1----:R1:W2:Y:S02]  /*e920*/  SYNCS.PHASECHK.TRANS64.TRYWAIT P0, [UR6+0x158], R5 ;  /* 0x00015805ff0075a7 */ /* 0x0022a40008001106 */
[----:B--2---:R-:W-:Y:S05]  /*e930*/  @!P0 NANOSLEEP.SYNCS 0x989680 ;  /* 0x009896800000895d */ /* 0x004fea0003900000 */
[----:B------:R-:W2:Y:S02]  /*e940*/  @!P0 SYNCS.PHASECHK.TRANS64 P0, [UR6+0x158], R5 ;  /* 0x00015805ff0085a7 */ /* 0x000ea40008001006 */
[----:B--2---:R-:W-:Y:S05]  /*e950*/  @!P0 BRA `(.L_x_131) ;  /* 0xfffffffc00f08947 */ /* 0x004fea000383ffff */
[----:B------:R-:W-:Y:S05]  /*e960*/  BRA `(.L_x_132) ;  /* 0xffffffe400e07947 */ /* 0x000fea000383ffff */
.L_x_64:
[----:B------:R-:W-:-:S07]  /*e970*/  MOV R9, R8 ;  /* 0x0000000800097202 */ /* 0x000fce0000000f00 */
.L_x_133:
[----:B-1----:R1:W3:Y:S02]  /*e980*/  SYNCS.PHASECHK.TRANS64.TRYWAIT P0, [UR6+0x158], R9 ;  /* 0x00015809ff0075a7 */ /* 0x0022e40008001106 */
[----:B---3--:R-:W-:Y:S05]  /*e990*/  @!P0 NANOSLEEP.SYNCS 0x989680 ;  /* 0x009896800000895d */ /* 0x008fea0003900000 */
[----:B------:R-:W3:Y:S02]  /*e9a0*/  @!P0 SYNCS.PHASECHK.TRANS64 P0, [UR6+0x158], R9 ;  /* 0x00015809ff0085a7 */ /* 0x000ee40008001006 */
[----:B---3--:R-:W-:Y:S05]  /*e9b0*/  @!P0 BRA `(.L_x_133) ;  /* 0xfffffffc00f08947 */ /* 0x008fea000383ffff */
[----:B------:R-:W-:Y:S05]  /*e9c0*/  BRA `(.L_x_134) ;  /* 0xffffffec00d87947 */ /* 0x000fea000383ffff */
        .weak           $__internal_0_$__cuda_sm10x_tcgen05_guardrail_trap_col_being_dealloced_not_returned_by_alloc
        .type           $__internal_0_$__cuda_sm10x_tcgen05_guardrail_trap_col_being_dealloced_not_returned_by_alloc,@function
        .size           $__internal_0_$__cuda_sm10x_tcgen05_guardrail_trap_col_being_dealloced_not_returned_by_alloc,($__internal_1_$__cuda_sm10x_tcgen05_guardrail_trap_phase_invalid_during_alloc - $__internal_0_$__cuda_sm10x_tcgen05_guardrail_trap_col_being_dealloced_not_returned_by_alloc)
$__internal_0_$__cuda_sm10x_tcgen05_guardrail_trap_col_being_dealloced_not_returned_by_alloc:
[----:B------:R-:W-:Y:S05]  /*e9d0*/  BPT.TRAP 0x1 ;  /* 0x000000040000795c */ /* 0x000fea0000300000 */
[----:B------:R-:W-:-:S04]  /*e9e0*/  HFMA2 R3, -RZ, RZ, 0, 0 ;  /* 0x00000000ff037431 */ /* 0x000fc800000001ff */
[----:B------:R-:W-:Y:S05]  /*e9f0*/  RET.REL.NODEC R2 `(kernel_cutlass_kernel_flash_attncuteflash_fwd_sm100FlashAttentionForwardSm100_object_at__tensor0000o6411101213_tensor0000o6411101213_tensor0000o6410111213_tensor0000o6411101213_tensorptrf_0) ;  /* 0xffffff1402807950 */ /* 0x000fea0003c3ffff */
        .weak           $__internal_1_$__cuda_sm10x_tcgen05_guardrail_trap_phase_invalid_during_alloc
        .type           $__internal_1_$__cuda_sm10x_tcgen05_guardrail_trap_phase_invalid_during_alloc,@function
        .size           $__internal_1_$__cuda_sm10x_tcgen05_guardrail_trap_phase_invalid_during_alloc,($__internal_2_$__cuda_sm10x_tcgen05_guardrail_trap_unallocated_columns_being_dealloced - $__internal_1_$__cuda_sm10x_tcgen05_guardrail_trap_phase_invalid_during_alloc)
$__internal_1_$__cuda_sm10x_tcgen05_guardrail_trap_phase_invalid_during_alloc:
[----:B------:R-:W-:Y:S05]  /*ea00*/  BPT.TRAP 0x1 ;  /* 0x000000040000795c */ /* 0x000fea0000300000 */
[----:B------:R-:W-:-:S04]  /*ea10*/  MOV R3, 0x0 ;  /* 0x0000000000037802 */ /* 0x000fc80000000f00 */
[----:B------:R-:W-:Y:S05]  /*ea20*/  RET.REL.NODEC R2 `(kernel_cutlass_kernel_flash_attncuteflash_fwd_sm100FlashAttentionForwardSm100_object_at__tensor0000o6411101213_tensor0000o6411101213_tensor0000o6410111213_tensor0000o6411101213_tensorptrf_0) ;  /* 0xffffff1402747950 */ /* 0x000fea0003c3ffff */
        .weak           $__internal_2_$__cuda_sm10x_tcgen05_guardrail_trap_unallocated_columns_being_dealloced
        .type           $__internal_2_$__cuda_sm10x_tcgen05_guardrail_trap_unallocated_columns_being_dealloced,@function
        .size           $__internal_2_$__cuda_sm10x_tcgen05_guardrail_trap_unallocated_columns_being_dealloced,(.L_x_142 - $__internal_2_$__cuda_sm10x_tcgen05_guardrail_trap_unallocated_columns_being_dealloced)
$__internal_2_$__cuda_sm10x_tcgen05_guardrail_trap_unallocated_columns_being_dealloced:
[----:B------:R-:W-:Y:S05]  /*ea30*/  BPT.TRAP 0x1 ;  /* 0x000000040000795c */ /* 0x000fea0000300000 */
[----:B------:R-:W-:-:S04]  /*ea40*/  HFMA2 R3, -RZ, RZ, 0, 0 ;  /* 0x00000000ff037431 */ /* 0x000fc800000001ff */
[----:B------:R-:W-:Y:S05]  /*ea50*/  RET.REL.NODEC R2 `(kernel_cutlass_kernel_flash_attncuteflash_fwd_sm100FlashAttentionForwardSm100_object_at__tensor0000o6411101213_tensor0000o6411101213_tensor0000o6410111213_tensor0000o6411101213_tensorptrf_0) ;  /* 0xffffff1402687950 */ /* 0x000fea0003c3ffff */
.L_x_135:
[----:B------:R-:W-:-:S00]  /*ea60*/  BRA `(.L_x_135) ;  /* 0xfffffffc00fc7947 */ /* 0x000fc0000383ffff */
[----:B------:R-:W-:-:S00]  /*ea70*/  NOP ;  /* 0x0000000000007918 */ /* 0x000fc00000000000 */
        /* <DEDUP_REMOVED lines=8> */
.L_x_142:


//--------------------- .nv.shared.kernel_cutlass_kernel_flash_attncuteflash_fwd_sm100FlashAttentionForwardSm100_object_at__tensor0000o6411101213_tensor0000o6411101213_tensor0000o6410111213_tensor0000o6411101213_tensorptrf_0 --------------------------
	.section	.nv.shared.kernel_cutlass_kernel_flash_attncuteflash_fwd_sm100FlashAttentionForwardSm100_object_at__tensor0000o6411101213_tensor0000o6411101213_tensor0000o6410111213_tensor0000o6411101213_tensorptrf_0,"aw",@nobits
	.sectionflags	@""
	.align	1024
	.zero		1024


//--------------------- .nv.shared.reserved.0     --------------------------
	.section	.nv.shared.reserved.0,"aw",@nobits
	.align	8
	.weak		__nv_reservedSMEM_offset_0_alias
	.size		__nv_reservedSMEM_offset_0_alias, 0, 64
	.other		__nv_reservedSMEM_offset_0_alias,@"STO_CUDA_RESERVED_SHARED STV_DEFAULT"
__nv_reservedSMEM_offset_0_alias:
	.zero		0
.nv.shared.reserved.0:
	.zero		64
	.weak		__nv_reservedSMEM_allocation_phase
	.type		__nv_reservedSMEM_allocation_phase,@object
	.size		__nv_reservedSMEM_allocation_phase,(.L_0 - __nv_reservedSMEM_allocation_phase)
__nv_reservedSMEM_allocation_phase:
	.zero		1
.L_0:
	.zero		7
	.weak		__nv_reservedSMEM_devtool_atexit_pc
	.type		__nv_reservedSMEM_devtool_atexit_pc,@object
	.size		__nv_reservedSMEM_devtool_atexit_pc,(__nv_reservedSMEM_allocation_mask - __nv_reservedSMEM_devtool_atexit_pc)
__nv_reservedSMEM_devtool_atexit_pc:
	.zero		8
	.weak		__nv_reservedSMEM_allocation_mask
	.type		__nv_reservedSMEM_allocation_mask,@object
	.size		__nv_reservedSMEM_allocation_mask,(.L_2 - __nv_reservedSMEM_allocation_mask)
__nv_reservedSMEM_allocation_mask:
	.zero		4
.L_2:


//--------------------- .nv.constant0.kernel_cutlass_kernel_flash_attncuteflash_fwd_sm100FlashAttentionForwardSm100_object_at__tensor0000o6411101213_tensor0000o6411101213_tensor0000o6410111213_tensor0000o6411101213_tensorptrf_0 --------------------------
	.section	.nv.constant0.kernel_cutlass_kernel_flash_attncuteflash_fwd_sm100FlashAttentionForwardSm100_object_at__tensor0000o6411101213_tensor0000o6411101213_tensor0000o6410111213_tensor0000o6411101213_tensorptrf_0,"a",@progbits
	.sectionflags	@""
	.align	4
.nv.constant0.kernel_cutlass_kernel_flash_attncuteflash_fwd_sm100FlashAttentionForwardSm100_object_at__tensor0000o6411101213_tensor0000o6411101213_tensor0000o6410111213_tensor0000o6411101213_tensorptrf_0:
	.zero		1640


//--------------------- SYMBOLS --------------------------

	.type		.nv.reservedSmem.offset0,@object
	.size		.nv.reservedSmem.offset0,0x4
	.type		.nv.reservedSmem.cap,@object
	.size		.nv.reservedSmem.cap,0x4
